	.target	sm_100a

	.elftype	@"ET_EXEC"


//--------------------- .note.nv.tkinfo           --------------------------
	.section	.note.nv.tkinfo,"",@"SHT_NOTE"
	.sectionflags	@"SHF_NOTE_NV_TKINFO"
	.tkinfo
        /*0018*/ 	.word	0x00000002
        /*0030*/ 	.string	""
        /*0030*/ 	.string	"ptxas"
        /*0030*/ 	.string	"Cuda compilation tools, release 13.0, V13.0.88"
        /*0030*/ 	.string	"Build cuda_13.0.r13.0/compiler.36424714_0"
        /*0030*/ 	.string	"-arch sm_100a -m 64 "



//--------------------- .note.nv.cuinfo           --------------------------
	.section	.note.nv.cuinfo,"",@"SHT_NOTE"
	.sectionflags	@"SHF_NOTE_NV_CUINFO"
        /*0018*/ 	.short	0x0002
        /*001a*/ 	.short	0x0064
        /*001c*/ 	.short	0x0082
	.zero		2


//--------------------- .nv.info                  --------------------------
	.section	.nv.info,"",@"SHT_CUDA_INFO"
	.align	4


	//----- nvinfo : EIATTR_REGCOUNT
	.align		4
        /*0000*/ 	.byte	0x04, 0x2f
        /*0002*/ 	.short	(.L_19 - .L_18)
	.align		4
.L_18:
        /*0004*/ 	.word	index@(_ZN7cutlass13device_kernelINS_4gemm6kernel13GemmUniversalIN4cute5tupleIJiiiiEEENS1_10collective13CollectiveMmaINS1_35MainloopSm100TmaUmmaWarpSpecializedILi17ELi2ELi4ENS5_IJNS4_1CILi1EEESB_SB_EEEEENS5_IJNSA_ILi128EEENSA_ILi64EEESF_EEENS_12float_e4m3_tENS5_IJSB_llEEENS_12float_e5m2_tESI_NS4_8TiledMMAINS4_8MMA_AtomIJNS4_10MMA_TraitsINS4_19SM100_MMA_F8F6F4_SSEJSH_SJ_fSE_SF_NS4_17integral_constantINS4_4UMMA5MajorELSQ_1EEESR_NSO_INSP_7ScaleInELSS_0EEEST_EEEEEENS4_6LayoutISC_NS5_IJNSA_ILi0EEESX_SX_EEEEENS5_IJNS4_10UnderscoreES10_S10_EEEEENS4_13SM90_TMA_LOADENS4_14ComposedLayoutINS4_7SwizzleILi3ELi4ELi3EEENS4_18smem_ptr_flag_bitsILi8EEENSW_INS5_IJSE_NSA_ILi8EEEEEENS5_IJSB_SE_EEEEEEEvNS4_8identityES13_NS14_INS15_ILi2ELi4ELi3EEES18_NSW_INS5_IJSF_S19_EEENS5_IJSB_SF_EEEEEEEvS1E_EENS_8epilogue10collective18CollectiveEpilogueINS1L_23Sm100TmaWarpSpecializedILi1ELi1ELi64ELb0ELb0EEEJSG_NS5_IJNSW_ISE_SB_EENSW_ISF_SB_EEEEESH_NS5_IJlSB_lEEESH_S1T_NS1L_6fusion15FusionCallbacksIS1P_NS1U_17LinearCombinationISH_fSH_fLNS_15FloatRoundStyleE2EEESG_S1S_JEEENS4_5SM1004TMEM4LOAD26SM100_TMEM_LOAD_32dp32b64xES13_NS14_IS1F_S18_NSW_INS5_IJS19_SF_EEENS5_IJSF_SB_EEEEEEENS4_39AutoVectorizingCopyWithAssumedAlignmentILi128EEENS4_14SM90_TMA_STOREES27_S29_S29_EEEvvEEEEvNT_6ParamsE)
        /*0008*/ 	.word	0x000000c2


	//----- nvinfo : EIATTR_FRAME_SIZE
	.align		4
.L_19:
        /*000c*/ 	.byte	0x04, 0x11
        /*000e*/ 	.short	(.L_21 - .L_20)
	.align		4
.L_20:
        /*0010*/ 	.word	index@($__internal_2_$__cuda_sm10x_tcgen05_guardrail_trap_unallocated_columns_being_dealloced)
        /*0014*/ 	.word	0x00000000


	//----- nvinfo : EIATTR_FRAME_SIZE
	.align		4
.L_21:
        /*0018*/ 	.byte	0x04, 0x11
        /*001a*/ 	.short	(.L_23 - .L_22)
	.align		4
.L_22:
        /*001c*/ 	.word	index@($__internal_1_$__cuda_sm10x_tcgen05_guardrail_trap_phase_invalid_during_alloc)
        /*0020*/ 	.word	0x00000000


	//----- nvinfo : EIATTR_FRAME_SIZE
	.align		4
.L_23:
        /*0024*/ 	.byte	0x04, 0x11
        /*0026*/ 	.short	(.L_25 - .L_24)
	.align		4
.L_24:
        /*0028*/ 	.word	index@($__internal_0_$__cuda_sm10x_tcgen05_guardrail_trap_col_being_dealloced_not_returned_by_alloc)
        /*002c*/ 	.word	0x00000000


	//----- nvinfo : EIATTR_FRAME_SIZE
	.align		4
.L_25:
        /*0030*/ 	.byte	0x04, 0x11
        /*0032*/ 	.short	(.L_27 - .L_26)
	.align		4
.L_26:
        /*0034*/ 	.word	index@(_ZN7cutlass13device_kernelINS_4gemm6kernel13GemmUniversalIN4cute5tupleIJiiiiEEENS1_10collective13CollectiveMmaINS1_35MainloopSm100TmaUmmaWarpSpecializedILi17ELi2ELi4ENS5_IJNS4_1CILi1EEESB_SB_EEEEENS5_IJNSA_ILi128EEENSA_ILi64EEESF_EEENS_12float_e4m3_tENS5_IJSB_llEEENS_12float_e5m2_tESI_NS4_8TiledMMAINS4_8MMA_AtomIJNS4_10MMA_TraitsINS4_19SM100_MMA_F8F6F4_SSEJSH_SJ_fSE_SF_NS4_17integral_constantINS4_4UMMA5MajorELSQ_1EEESR_NSO_INSP_7ScaleInELSS_0EEEST_EEEEEENS4_6LayoutISC_NS5_IJNSA_ILi0EEESX_SX_EEEEENS5_IJNS4_10UnderscoreES10_S10_EEEEENS4_13SM90_TMA_LOADENS4_14ComposedLayoutINS4_7SwizzleILi3ELi4ELi3EEENS4_18smem_ptr_flag_bitsILi8EEENSW_INS5_IJSE_NSA_ILi8EEEEEENS5_IJSB_SE_EEEEEEEvNS4_8identityES13_NS14_INS15_ILi2ELi4ELi3EEES18_NSW_INS5_IJSF_S19_EEENS5_IJSB_SF_EEEEEEEvS1E_EENS_8epilogue10collective18CollectiveEpilogueINS1L_23Sm100TmaWarpSpecializedILi1ELi1ELi64ELb0ELb0EEEJSG_NS5_IJNSW_ISE_SB_EENSW_ISF_SB_EEEEESH_NS5_IJlSB_lEEESH_S1T_NS1L_6fusion15FusionCallbacksIS1P_NS1U_17LinearCombinationISH_fSH_fLNS_15FloatRoundStyleE2EEESG_S1S_JEEENS4_5SM1004TMEM4LOAD26SM100_TMEM_LOAD_32dp32b64xES13_NS14_IS1F_S18_NSW_INS5_IJS19_SF_EEENS5_IJSF_SB_EEEEEEENS4_39AutoVectorizingCopyWithAssumedAlignmentILi128EEENS4_14SM90_TMA_STOREES27_S29_S29_EEEvvEEEEvNT_6ParamsE)
        /*0038*/ 	.word	0x00000000


	//----- nvinfo : EIATTR_MIN_STACK_SIZE
	.align		4
.L_27:
        /*003c*/ 	.byte	0x04, 0x12
        /*003e*/ 	.short	(.L_29 - .L_28)
	.align		4
.L_28:
        /*0040*/ 	.word	index@(_ZN7cutlass13device_kernelINS_4gemm6kernel13GemmUniversalIN4cute5tupleIJiiiiEEENS1_10collective13CollectiveMmaINS1_35MainloopSm100TmaUmmaWarpSpecializedILi17ELi2ELi4ENS5_IJNS4_1CILi1EEESB_SB_EEEEENS5_IJNSA_ILi128EEENSA_ILi64EEESF_EEENS_12float_e4m3_tENS5_IJSB_llEEENS_12float_e5m2_tESI_NS4_8TiledMMAINS4_8MMA_AtomIJNS4_10MMA_TraitsINS4_19SM100_MMA_F8F6F4_SSEJSH_SJ_fSE_SF_NS4_17integral_constantINS4_4UMMA5MajorELSQ_1EEESR_NSO_INSP_7ScaleInELSS_0EEEST_EEEEEENS4_6LayoutISC_NS5_IJNSA_ILi0EEESX_SX_EEEEENS5_IJNS4_10UnderscoreES10_S10_EEEEENS4_13SM90_TMA_LOADENS4_14ComposedLayoutINS4_7SwizzleILi3ELi4ELi3EEENS4_18smem_ptr_flag_bitsILi8EEENSW_INS5_IJSE_NSA_ILi8EEEEEENS5_IJSB_SE_EEEEEEEvNS4_8identityES13_NS14_INS15_ILi2ELi4ELi3EEES18_NSW_INS5_IJSF_S19_EEENS5_IJSB_SF_EEEEEEEvS1E_EENS_8epilogue10collective18CollectiveEpilogueINS1L_23Sm100TmaWarpSpecializedILi1ELi1ELi64ELb0ELb0EEEJSG_NS5_IJNSW_ISE_SB_EENSW_ISF_SB_EEEEESH_NS5_IJlSB_lEEESH_S1T_NS1L_6fusion15FusionCallbacksIS1P_NS1U_17LinearCombinationISH_fSH_fLNS_15FloatRoundStyleE2EEESG_S1S_JEEENS4_5SM1004TMEM4LOAD26SM100_TMEM_LOAD_32dp32b64xES13_NS14_IS1F_S18_NSW_INS5_IJS19_SF_EEENS5_IJSF_SB_EEEEEEENS4_39AutoVectorizingCopyWithAssumedAlignmentILi128EEENS4_14SM90_TMA_STOREES27_S29_S29_EEEvvEEEEvNT_6ParamsE)
        /*0044*/ 	.word	0x00000000
.L_29:


//--------------------- .nv.compat                --------------------------
	.section	.nv.compat,"",@"SHT_CUDA_COMPAT_INFO"
	.align	4
        /*0000*/ 	.byte	0x02, 0x09, 0x01, 0x00, 0x02, 0x02, 0x02, 0x00, 0x02, 0x05, 0x05, 0x00, 0x03, 0x07, 0x01, 0x01
        /*0010*/ 	.byte	0x02, 0x03, 0x01, 0x00, 0x02, 0x06, 0x01, 0x00, 0x04, 0x0b, 0x08, 0x00, 0x09, 0x00, 0x00, 0x00
        /*0020*/ 	.byte	0x00, 0x00, 0x00, 0x00


//--------------------- .nv.info._ZN7cutlass13device_kernelINS_4gemm6kernel13GemmUniversalIN4cute5tupleIJiiiiEEENS1_10collective13CollectiveMmaINS1_35MainloopSm100TmaUmmaWarpSpecializedILi17ELi2ELi4ENS5_IJNS4_1CILi1EEESB_SB_EEEEENS5_IJNSA_ILi128EEENSA_ILi64EEESF_EEENS_12float_e4m3_tENS5_IJSB_llEEENS_12float_e5m2_tESI_NS4_8TiledMMAINS4_8MMA_AtomIJNS4_10MMA_TraitsINS4_19SM100_MMA_F8F6F4_SSEJSH_SJ_fSE_SF_NS4_17integral_constantINS4_4UMMA5MajorELSQ_1EEESR_NSO_INSP_7ScaleInELSS_0EEEST_EEEEEENS4_6LayoutISC_NS5_IJNSA_ILi0EEESX_SX_EEEEENS5_IJNS4_10UnderscoreES10_S10_EEEEENS4_13SM90_TMA_LOADENS4_14ComposedLayoutINS4_7SwizzleILi3ELi4ELi3EEENS4_18smem_ptr_flag_bitsILi8EEENSW_INS5_IJSE_NSA_ILi8EEEEEENS5_IJSB_SE_EEEEEEEvNS4_8identityES13_NS14_INS15_ILi2ELi4ELi3EEES18_NSW_INS5_IJSF_S19_EEENS5_IJSB_SF_EEEEEEEvS1E_EENS_8epilogue10collective18CollectiveEpilogueINS1L_23Sm100TmaWarpSpecializedILi1ELi1ELi64ELb0ELb0EEEJSG_NS5_IJNSW_ISE_SB_EENSW_ISF_SB_EEEEESH_NS5_IJlSB_lEEESH_S1T_NS1L_6fusion15FusionCallbacksIS1P_NS1U_17LinearCombinationISH_fSH_fLNS_15FloatRoundStyleE2EEESG_S1S_JEEENS4_5SM1004TMEM4LOAD26SM100_TMEM_LOAD_32dp32b64xES13_NS14_IS1F_S18_NSW_INS5_IJS19_SF_EEENS5_IJSF_SB_EEEEEEENS4_39AutoVectorizingCopyWithAssumedAlignmentILi128EEENS4_14SM90_TMA_STOREES27_S29_S29_EEEvvEEEEvNT_6ParamsE --------------------------
	.section	.nv.info._ZN7cutlass13device_kernelINS_4gemm6kernel13GemmUniversalIN4cute5tupleIJiiiiEEENS1_10collective13CollectiveMmaINS1_35MainloopSm100TmaUmmaWarpSpecializedILi17ELi2ELi4ENS5_IJNS4_1CILi1EEESB_SB_EEEEENS5_IJNSA_ILi128EEENSA_ILi64EEESF_EEENS_12float_e4m3_tENS5_IJSB_llEEENS_12float_e5m2_tESI_NS4_8TiledMMAINS4_8MMA_AtomIJNS4_10MMA_TraitsINS4_19SM100_MMA_F8F6F4_SSEJSH_SJ_fSE_SF_NS4_17integral_constantINS4_4UMMA5MajorELSQ_1EEESR_NSO_INSP_7ScaleInELSS_0EEEST_EEEEEENS4_6LayoutISC_NS5_IJNSA_ILi0EEESX_SX_EEEEENS5_IJNS4_10UnderscoreES10_S10_EEEEENS4_13SM90_TMA_LOADENS4_14ComposedLayoutINS4_7SwizzleILi3ELi4ELi3EEENS4_18smem_ptr_flag_bitsILi8EEENSW_INS5_IJSE_NSA_ILi8EEEEEENS5_IJSB_SE_EEEEEEEvNS4_8identityES13_NS14_INS15_ILi2ELi4ELi3EEES18_NSW_INS5_IJSF_S19_EEENS5_IJSB_SF_EEEEEEEvS1E_EENS_8epilogue10collective18CollectiveEpilogueINS1L_23Sm100TmaWarpSpecializedILi1ELi1ELi64ELb0ELb0EEEJSG_NS5_IJNSW_ISE_SB_EENSW_ISF_SB_EEEEESH_NS5_IJlSB_lEEESH_S1T_NS1L_6fusion15FusionCallbacksIS1P_NS1U_17LinearCombinationISH_fSH_fLNS_15FloatRoundStyleE2EEESG_S1S_JEEENS4_5SM1004TMEM4LOAD26SM100_TMEM_LOAD_32dp32b64xES13_NS14_IS1F_S18_NSW_INS5_IJS19_SF_EEENS5_IJSF_SB_EEEEEEENS4_39AutoVectorizingCopyWithAssumedAlignmentILi128EEENS4_14SM90_TMA_STOREES27_S29_S29_EEEvvEEEEvNT_6ParamsE,"",@"SHT_CUDA_INFO"
	.sectionflags	@""
	.align	4


	//----- nvinfo : EIATTR_CUDA_API_VERSION
	.align		4
        /*0000*/ 	.byte	0x04, 0x37
        /*0002*/ 	.short	(.L_31 - .L_30)
.L_30:
        /*0004*/ 	.word	0x00000082


	//----- nvinfo : EIATTR_KPARAM_INFO
	.align		4
.L_31:
        /*0008*/ 	.byte	0x04, 0x17
        /*000a*/ 	.short	(.L_33 - .L_32)
.L_32:
        /*000c*/ 	.word	0x00000000
        /*0010*/ 	.short	0x0000
        /*0012*/ 	.short	0x0000
        /*0014*/ 	.byte	0x00, 0xf0, 0x01, 0x20


	//----- nvinfo : EIATTR_AT_ENTRY_FRAGMENTS
	.align		4
.L_33:
        /*0018*/ 	.byte	0x04, 0x4f
        /*001a*/ 	.short	(.L_35 - .L_34)


	//   ....[0]....
.L_34:
        /*001c*/ 	.word	0x00000006


	//----- nvinfo : EIATTR_RESERVED_SMEM_USED
	.align		4
.L_35:
        /*0020*/ 	.byte	0x01, 0x41
	.zero		2


	//----- nvinfo : EIATTR_SPARSE_MMA_MASK
	.align		4
        /*0024*/ 	.byte	0x03, 0x50
        /*0026*/ 	.short	0x0000


	//----- nvinfo : EIATTR_TCGEN05_1CTA_USED
	.align		4
        /*0028*/ 	.byte	0x01, 0x51
	.zero		2


	//----- nvinfo : EIATTR_MAXREG_COUNT
	.align		4
        /*002c*/ 	.byte	0x03, 0x1b
        /*002e*/ 	.short	0x00ff


	//----- nvinfo : EIATTR_NUM_BARRIERS
	.align		4
        /*0030*/ 	.byte	0x02, 0x4c
        /*0032*/ 	.byte	0x07
	.zero		1


	//----- nvinfo : EIATTR_EXTERNS
	.align		4
        /*0034*/ 	.byte	0x04, 0x0f
        /*0036*/ 	.short	(.L_37 - .L_36)


	//   ....[0]....
	.align		4
.L_36:
        /*0038*/ 	.word	index@(__assertfail)


	//----- nvinfo : EIATTR_MERCURY_ISA_VERSION
	.align		4
.L_37:
        /*003c*/ 	.byte	0x03, 0x5f
        /*003e*/ 	.short	0x0101


	//----- nvinfo : EIATTR_INT_WARP_WIDE_INSTR_OFFSETS
	.align		4
        /*0040*/ 	.byte	0x04, 0x31
        /*0042*/ 	.short	(.L_39 - .L_38)


	//   ....[0]....
.L_38:
        /*0044*/ 	.word	0x00001f50


	//   ....[1]....
        /*0048*/ 	.word	0x00003ff0


	//   ....[2]....
        /*004c*/ 	.word	0x00004010


	//   ....[3]....
        /*0050*/ 	.word	0x00004040


	//   ....[4]....
        /*0054*/ 	.word	0x00004a50


	//   ....[5]....
        /*0058*/ 	.word	0x00004b40


	//----- nvinfo : EIATTR_COOP_GROUP_MASK_REGIDS
	.align		4
.L_39:
        /*005c*/ 	.byte	0x04, 0x29
        /*005e*/ 	.short	(.L_41 - .L_40)


	//   ....[0]....
.L_40:
        /*0060*/ 	.word	0xffffffff


	//   ....[1]....
        /*0064*/ 	.word	0xffffffff


	//   ....[2]....
        /*0068*/ 	.word	0xffffffff


	//   ....[3]....
        /*006c*/ 	.word	0xffffffff


	//   ....[4]....
        /*0070*/ 	.word	0xffffffff


	//   ....[5]....
        /*0074*/ 	.word	0xffffffff


	//   ....[6]....
        /*0078*/ 	.word	0xffffffff


	//   ....[7]....
        /*007c*/ 	.word	0xffffffff


	//   ....[8]....
        /*0080*/ 	.word	0xffffffff


	//   ....[9]....
        /*0084*/ 	.word	0xffffffff


	//   ....[10]....
        /*0088*/ 	.word	0xffffffff


	//   ....[11]....
        /*008c*/ 	.word	0xffffffff


	//   ....[12]....
        /*0090*/ 	.word	0xffffffff


	//----- nvinfo : EIATTR_COOP_GROUP_INSTR_OFFSETS
	.align		4
.L_41:
        /*0094*/ 	.byte	0x04, 0x28
        /*0096*/ 	.short	(.L_43 - .L_42)


	//   ....[0]....
.L_42:
        /*0098*/ 	.word	0x00000090


	//   ....[1]....
        /*009c*/ 	.word	0x000004d0


	//   ....[2]....
        /*00a0*/ 	.word	0x00000810


	//   ....[3]....
        /*00a4*/ 	.word	0x00000950


	//   ....[4]....
        /*00a8*/ 	.word	0x00000a50


	//   ....[5]....
        /*00ac*/ 	.word	0x00000bc0


	//   ....[6]....
        /*00b0*/ 	.word	0x00000d60


	//   ....[7]....
        /*00b4*/ 	.word	0x00001e30


	//   ....[8]....
        /*00b8*/ 	.word	0x00003360


	//   ....[9]....
        /*00bc*/ 	.word	0x00003570


	//   ....[10]....
        /*00c0*/ 	.word	0x000035a0


	//   ....[11]....
        /*00c4*/ 	.word	0x00003ed0


	//   ....[12]....
        /*00c8*/ 	.word	0x00004100


	//----- nvinfo : EIATTR_VRC_CTA_INIT_COUNT
	.align		4
.L_43:
        /*00cc*/ 	.byte	0x02, 0x4a
        /*00ce*/ 	.byte	0x80
	.zero		1


	//----- nvinfo : EIATTR_SYSCALL_OFFSETS
	.align		4
        /*00d0*/ 	.byte	0x04, 0x46
        /*00d2*/ 	.short	(.L_45 - .L_44)


	//   ....[0]....
.L_44:
        /*00d4*/ 	.word	0x00005530


	//   ....[1]....
        /*00d8*/ 	.word	0x00005670


	//   ....[2]....
        /*00dc*/ 	.word	0x00005e10


	//----- nvinfo : EIATTR_MBARRIER_INSTR_OFFSETS
	.align		4
.L_45:
        /*00e0*/ 	.byte	0x04, 0x39
        /*00e2*/ 	.short	(.L_47 - .L_46)


	//   ....[0]....
.L_46:
        /*00e4*/ 	.word	0x000005d0
        /*00e8*/ 	.word	0x000000ff
        /*00ec*/ 	.word	0x00000000
        /*00f0*/ 	.short	0x0100
        /*00f2*/ 	.byte	0x05
	.zero		1


	//   ....[1]....
        /*00f4*/ 	.word	0x000005e0
        /*00f8*/ 	.word	0x000000ff
        /*00fc*/ 	.word	0x00000088
        /*0100*/ 	.short	0x0100
        /*0102*/ 	.byte	0x05
	.zero		1


	//   ....[2]....
        /*0104*/ 	.word	0x000005f0
        /*0108*/ 	.word	0x000000ff
        /*010c*/ 	.word	0x00000008
        /*0110*/ 	.short	0x0100
        /*0112*/ 	.byte	0x05
	.zero		1


	//   ....[3]....
        /*0114*/ 	.word	0x00000600
        /*0118*/ 	.word	0x000000ff
        /*011c*/ 	.word	0x00000090
        /*0120*/ 	.short	0x0100
        /*0122*/ 	.byte	0x05
	.zero		1


	//   ....[4]....
        /*0124*/ 	.word	0x00000610
        /*0128*/ 	.word	0x000000ff
        /*012c*/ 	.word	0x00000010
        /*0130*/ 	.short	0x0100
        /*0132*/ 	.byte	0x05
	.zero		1


	//   ....[5]....
        /*0134*/ 	.word	0x00000620
        /*0138*/ 	.word	0x000000ff
        /*013c*/ 	.word	0x00000098
        /*0140*/ 	.short	0x0100
        /*0142*/ 	.byte	0x05
	.zero		1


	//   ....[6]....
        /*0144*/ 	.word	0x00000630
        /*0148*/ 	.word	0x000000ff
        /*014c*/ 	.word	0x00000018
        /*0150*/ 	.short	0x0100
        /*0152*/ 	.byte	0x05
	.zero		1


	//   ....[7]....
        /*0154*/ 	.word	0x00000640
        /*0158*/ 	.word	0x000000ff
        /*015c*/ 	.word	0x000000a0
        /*0160*/ 	.short	0x0100
        /*0162*/ 	.byte	0x05
	.zero		1


	//   ....[8]....
        /*0164*/ 	.word	0x00000650
        /*0168*/ 	.word	0x000000ff
        /*016c*/ 	.word	0x00000020
        /*0170*/ 	.short	0x0100
        /*0172*/ 	.byte	0x05
	.zero		1


	//   ....[9]....
        /*0174*/ 	.word	0x00000660
        /*0178*/ 	.word	0x000000ff
        /*017c*/ 	.word	0x000000a8
        /*0180*/ 	.short	0x0100
        /*0182*/ 	.byte	0x05
	.zero		1


	//   ....[10]....
        /*0184*/ 	.word	0x00000670
        /*0188*/ 	.word	0x000000ff
        /*018c*/ 	.word	0x00000028
        /*0190*/ 	.short	0x0100
        /*0192*/ 	.byte	0x05
	.zero		1


	//   ....[11]....
        /*0194*/ 	.word	0x00000680
        /*0198*/ 	.word	0x000000ff
        /*019c*/ 	.word	0x000000b0
        /*01a0*/ 	.short	0x0100
        /*01a2*/ 	.byte	0x05
	.zero		1


	//   ....[12]....
        /*01a4*/ 	.word	0x00000690
        /*01a8*/ 	.word	0x000000ff
        /*01ac*/ 	.word	0x00000030
        /*01b0*/ 	.short	0x0100
        /*01b2*/ 	.byte	0x05
	.zero		1


	//   ....[13]....
        /*01b4*/ 	.word	0x000006a0
        /*01b8*/ 	.word	0x000000ff
        /*01bc*/ 	.word	0x000000b8
        /*01c0*/ 	.short	0x0100
        /*01c2*/ 	.byte	0x05
	.zero		1


	//   ....[14]....
        /*01c4*/ 	.word	0x000006b0
        /*01c8*/ 	.word	0x000000ff
        /*01cc*/ 	.word	0x00000038
        /*01d0*/ 	.short	0x0100
        /*01d2*/ 	.byte	0x05
	.zero		1


	//   ....[15]....
        /*01d4*/ 	.word	0x000006c0
        /*01d8*/ 	.word	0x000000ff
        /*01dc*/ 	.word	0x000000c0
        /*01e0*/ 	.short	0x0100
        /*01e2*/ 	.byte	0x05
	.zero		1


	//   ....[16]....
        /*01e4*/ 	.word	0x000006d0
        /*01e8*/ 	.word	0x000000ff
        /*01ec*/ 	.word	0x00000040
        /*01f0*/ 	.short	0x0100
        /*01f2*/ 	.byte	0x05
	.zero		1


	//   ....[17]....
        /*01f4*/ 	.word	0x000006e0
        /*01f8*/ 	.word	0x000000ff
        /*01fc*/ 	.word	0x000000c8
        /*0200*/ 	.short	0x0100
        /*0202*/ 	.byte	0x05
	.zero		1


	//   ....[18]....
        /*0204*/ 	.word	0x000006f0
        /*0208*/ 	.word	0x000000ff
        /*020c*/ 	.word	0x00000048
        /*0210*/ 	.short	0x0100
        /*0212*/ 	.byte	0x05
	.zero		1


	//   ....[19]....
        /*0214*/ 	.word	0x00000700
        /*0218*/ 	.word	0x000000ff
        /*021c*/ 	.word	0x000000d0
        /*0220*/ 	.short	0x0100
        /*0222*/ 	.byte	0x05
	.zero		1


	//   ....[20]....
        /*0224*/ 	.word	0x00000710
        /*0228*/ 	.word	0x000000ff
        /*022c*/ 	.word	0x00000050
        /*0230*/ 	.short	0x0100
        /*0232*/ 	.byte	0x05
	.zero		1


	//   ....[21]....
        /*0234*/ 	.word	0x00000720
        /*0238*/ 	.word	0x000000ff
        /*023c*/ 	.word	0x000000d8
        /*0240*/ 	.short	0x0100
        /*0242*/ 	.byte	0x05
	.zero		1


	//   ....[22]....
        /*0244*/ 	.word	0x00000730
        /*0248*/ 	.word	0x000000ff
        /*024c*/ 	.word	0x00000058
        /*0250*/ 	.short	0x0100
        /*0252*/ 	.byte	0x05
	.zero		1


	//   ....[23]....
        /*0254*/ 	.word	0x00000740
        /*0258*/ 	.word	0x000000ff
        /*025c*/ 	.word	0x000000e0
        /*0260*/ 	.short	0x0100
        /*0262*/ 	.byte	0x05
	.zero		1


	//   ....[24]....
        /*0264*/ 	.word	0x00000750
        /*0268*/ 	.word	0x000000ff
        /*026c*/ 	.word	0x00000060
        /*0270*/ 	.short	0x0100
        /*0272*/ 	.byte	0x05
	.zero		1


	//   ....[25]....
        /*0274*/ 	.word	0x00000760
        /*0278*/ 	.word	0x000000ff
        /*027c*/ 	.word	0x000000e8
        /*0280*/ 	.short	0x0100
        /*0282*/ 	.byte	0x05
	.zero		1


	//   ....[26]....
        /*0284*/ 	.word	0x00000770
        /*0288*/ 	.word	0x000000ff
        /*028c*/ 	.word	0x00000068
        /*0290*/ 	.short	0x0100
        /*0292*/ 	.byte	0x05
	.zero		1


	//   ....[27]....
        /*0294*/ 	.word	0x00000780
        /*0298*/ 	.word	0x000000ff
        /*029c*/ 	.word	0x000000f0
        /*02a0*/ 	.short	0x0100
        /*02a2*/ 	.byte	0x05
	.zero		1


	//   ....[28]....
        /*02a4*/ 	.word	0x00000790
        /*02a8*/ 	.word	0x000000ff
        /*02ac*/ 	.word	0x00000070
        /*02b0*/ 	.short	0x0100
        /*02b2*/ 	.byte	0x05
	.zero		1


	//   ....[29]....
        /*02b4*/ 	.word	0x000007a0
        /*02b8*/ 	.word	0x000000ff
        /*02bc*/ 	.word	0x000000f8
        /*02c0*/ 	.short	0x0100
        /*02c2*/ 	.byte	0x05
	.zero		1


	//   ....[30]....
        /*02c4*/ 	.word	0x000007b0
        /*02c8*/ 	.word	0x000000ff
        /*02cc*/ 	.word	0x00000078
        /*02d0*/ 	.short	0x0100
        /*02d2*/ 	.byte	0x05
	.zero		1


	//   ....[31]....
        /*02d4*/ 	.word	0x000007c0
        /*02d8*/ 	.word	0x000000ff
        /*02dc*/ 	.word	0x00000100
        /*02e0*/ 	.short	0x0100
        /*02e2*/ 	.byte	0x05
	.zero		1


	//   ....[32]....
        /*02e4*/ 	.word	0x000007d0
        /*02e8*/ 	.word	0x000000ff
        /*02ec*/ 	.word	0x00000080
        /*02f0*/ 	.short	0x0100
        /*02f2*/ 	.byte	0x05
	.zero		1


	//   ....[33]....
        /*02f4*/ 	.word	0x000007e0
        /*02f8*/ 	.word	0x000000ff
        /*02fc*/ 	.word	0x00000108
        /*0300*/ 	.short	0x0100
        /*0302*/ 	.byte	0x05
	.zero		1


	//   ....[34]....
        /*0304*/ 	.word	0x00000920
        /*0308*/ 	.word	0x000000ff
        /*030c*/ 	.word	0x00000110
        /*0310*/ 	.short	0x0100
        /*0312*/ 	.byte	0x06
	.zero		1


	//   ....[35]....
        /*0314*/ 	.word	0x00000930
        /*0318*/ 	.word	0x000000ff
        /*031c*/ 	.word	0x00000118
        /*0320*/ 	.short	0x0100
        /*0322*/ 	.byte	0x06
	.zero		1


	//   ....[36]....
        /*0324*/ 	.word	0x00000a20
        /*0328*/ 	.word	0x000000ff
        /*032c*/ 	.word	0x00000120
        /*0330*/ 	.short	0x0100
        /*0332*/ 	.byte	0x05
	.zero		1


	//   ....[37]....
        /*0334*/ 	.word	0x00000a30
        /*0338*/ 	.word	0x000000ff
        /*033c*/ 	.word	0x00000128
        /*0340*/ 	.short	0x0100
        /*0342*/ 	.byte	0x05
	.zero		1


	//   ....[38]....
        /*0344*/ 	.word	0x00000b70
        /*0348*/ 	.word	0x000000ff
        /*034c*/ 	.word	0x00000130
        /*0350*/ 	.short	0x0100
        /*0352*/ 	.byte	0x05
	.zero		1


	//   ....[39]....
        /*0354*/ 	.word	0x00000b80
        /*0358*/ 	.word	0x000000ff
        /*035c*/ 	.word	0x00000140
        /*0360*/ 	.short	0x0100
        /*0362*/ 	.byte	0x05
	.zero		1


	//   ....[40]....
        /*0364*/ 	.word	0x00000b90
        /*0368*/ 	.word	0x000000ff
        /*036c*/ 	.word	0x00000138
        /*0370*/ 	.short	0x0100
        /*0372*/ 	.byte	0x05
	.zero		1


	//   ....[41]....
        /*0374*/ 	.word	0x00000ba0
        /*0378*/ 	.word	0x000000ff
        /*037c*/ 	.word	0x00000148
        /*0380*/ 	.short	0x0100
        /*0382*/ 	.byte	0x05
	.zero		1


	//   ....[42]....
        /*0384*/ 	.word	0x00000cd0
        /*0388*/ 	.word	0x000000ff
        /*038c*/ 	.word	0x00000150
        /*0390*/ 	.short	0x0100
        /*0392*/ 	.byte	0x06
	.zero		1


	//   ....[43]....
        /*0394*/ 	.word	0x00000ce0
        /*0398*/ 	.word	0x000000ff
        /*039c*/ 	.word	0x00000170
        /*03a0*/ 	.short	0x0100
        /*03a2*/ 	.byte	0x06
	.zero		1


	//   ....[44]....
        /*03a4*/ 	.word	0x00000cf0
        /*03a8*/ 	.word	0x000000ff
        /*03ac*/ 	.word	0x00000158
        /*03b0*/ 	.short	0x0100
        /*03b2*/ 	.byte	0x06
	.zero		1


	//   ....[45]....
        /*03b4*/ 	.word	0x00000d00
        /*03b8*/ 	.word	0x000000ff
        /*03bc*/ 	.word	0x00000178
        /*03c0*/ 	.short	0x0100
        /*03c2*/ 	.byte	0x06
	.zero		1


	//   ....[46]....
        /*03c4*/ 	.word	0x00000d10
        /*03c8*/ 	.word	0x000000ff
        /*03cc*/ 	.word	0x00000160
        /*03d0*/ 	.short	0x0100
        /*03d2*/ 	.byte	0x06
	.zero		1


	//   ....[47]....
        /*03d4*/ 	.word	0x00000d20
        /*03d8*/ 	.word	0x000000ff
        /*03dc*/ 	.word	0x00000180
        /*03e0*/ 	.short	0x0100
        /*03e2*/ 	.byte	0x06
	.zero		1


	//   ....[48]....
        /*03e4*/ 	.word	0x00000d30
        /*03e8*/ 	.word	0x000000ff
        /*03ec*/ 	.word	0x00000168
        /*03f0*/ 	.short	0x0100
        /*03f2*/ 	.byte	0x06
	.zero		1


	//   ....[49]....
        /*03f4*/ 	.word	0x00000d40
        /*03f8*/ 	.word	0x000000ff
        /*03fc*/ 	.word	0x00000188
        /*0400*/ 	.short	0x0100
        /*0402*/ 	.byte	0x06
	.zero		1


	//   ....[50]....
        /*0404*/ 	.word	0x00000e30
        /*0408*/ 	.word	0x000000ff
        /*040c*/ 	.word	0x00000190
        /*0410*/ 	.short	0x0100
        /*0412*/ 	.byte	0x05
	.zero		1


	//   ....[51]....
        /*0414*/ 	.word	0x00000e40
        /*0418*/ 	.word	0x000000ff
        /*041c*/ 	.word	0x000001a0
        /*0420*/ 	.short	0x0100
        /*0422*/ 	.byte	0x05
	.zero		1


	//   ....[52]....
        /*0424*/ 	.word	0x00000e50
        /*0428*/ 	.word	0x000000ff
        /*042c*/ 	.word	0x00000198
        /*0430*/ 	.short	0x0100
        /*0432*/ 	.byte	0x05
	.zero		1


	//   ....[53]....
        /*0434*/ 	.word	0x00000e60
        /*0438*/ 	.word	0x000000ff
        /*043c*/ 	.word	0x000001a8
        /*0440*/ 	.short	0x0100
        /*0442*/ 	.byte	0x05
	.zero		1


	//   ....[54]....
        /*0444*/ 	.word	0x00001730
        /*0448*/ 	.word	0x00000003
        /*044c*/ 	.word	0x000001a0
        /*0450*/ 	.short	0x010a
        /*0452*/ 	.byte	0xff
	.zero		1


	//   ....[55]....
        /*0454*/ 	.word	0x00001760
        /*0458*/ 	.word	0x00000003
        /*045c*/ 	.word	0x00000190
        /*0460*/ 	.short	0x0101
        /*0462*/ 	.byte	0xff
	.zero		1


	//   ....[56]....
        /*0464*/ 	.word	0x00001830
        /*0468*/ 	.word	0x000000ff
        /*046c*/ 	.word	0x00000088
        /*0470*/ 	.short	0x010a
        /*0472*/ 	.byte	0x08
	.zero		1


	//   ....[57]....
        /*0474*/ 	.word	0x000018d0
        /*0478*/ 	.word	0x000000ff
        /*047c*/ 	.word	0x00000088
        /*0480*/ 	.short	0x010a
        /*0482*/ 	.byte	0x21
	.zero		1


	//   ....[58]....
        /*0484*/ 	.word	0x00001a20
        /*0488*/ 	.word	0x000000ff
        /*048c*/ 	.word	0x00000088
        /*0490*/ 	.short	0x010a
        /*0492*/ 	.byte	0x08
	.zero		1


	//   ....[59]....
        /*0494*/ 	.word	0x00001b30
        /*0498*/ 	.word	0x000000ff
        /*049c*/ 	.word	0x00000128
        /*04a0*/ 	.short	0x0101
        /*04a2*/ 	.byte	0x04
	.zero		1


	//   ....[60]....
        /*04a4*/ 	.word	0x00001b50
        /*04a8*/ 	.word	0x000000ff
        /*04ac*/ 	.word	0x00000088
        /*04b0*/ 	.short	0x010a
        /*04b2*/ 	.byte	0x08
	.zero		1


	//   ....[61]....
        /*04b4*/ 	.word	0x00001bd0
        /*04b8*/ 	.word	0x000000ff
        /*04bc*/ 	.word	0x00000088
        /*04c0*/ 	.short	0x010a
        /*04c2*/ 	.byte	0x11
	.zero		1


	//   ....[62]....
        /*04c4*/ 	.word	0x00001d20
        /*04c8*/ 	.word	0x000000ff
        /*04cc*/ 	.word	0x00000088
        /*04d0*/ 	.short	0x010a
        /*04d2*/ 	.byte	0x08
	.zero		1


	//   ....[63]....
        /*04d4*/ 	.word	0x00001e60
        /*04d8*/ 	.word	0x00000002
        /*04dc*/ 	.word	0x00000130
        /*04e0*/ 	.short	0x010a
        /*04e2*/ 	.byte	0xff
	.zero		1


	//   ....[64]....
        /*04e4*/ 	.word	0x00001f20
        /*04e8*/ 	.word	0x00000002
        /*04ec*/ 	.word	0x00000000
        /*04f0*/ 	.short	0x0101
        /*04f2*/ 	.byte	0xff
	.zero		1


	//   ....[65]....
        /*04f4*/ 	.word	0x00002480
        /*04f8*/ 	.word	0x000000ff
        /*04fc*/ 	.word	0x00000000
        /*0500*/ 	.short	0x010a
        /*0502*/ 	.byte	0x05
	.zero		1


	//   ....[66]....
        /*0504*/ 	.word	0x00002510
        /*0508*/ 	.word	0x000000ff
        /*050c*/ 	.word	0x00000000
        /*0510*/ 	.short	0x010a
        /*0512*/ 	.byte	0x05
	.zero		1


	//   ....[67]....
        /*0514*/ 	.word	0x000025a0
        /*0518*/ 	.word	0x000000ff
        /*051c*/ 	.word	0x00000000
        /*0520*/ 	.short	0x010a
        /*0522*/ 	.byte	0x05
	.zero		1


	//   ....[68]....
        /*0524*/ 	.word	0x00002630
        /*0528*/ 	.word	0x000000ff
        /*052c*/ 	.word	0x00000000
        /*0530*/ 	.short	0x010a
        /*0532*/ 	.byte	0x05
	.zero		1


	//   ....[69]....
        /*0534*/ 	.word	0x000026c0
        /*0538*/ 	.word	0x000000ff
        /*053c*/ 	.word	0x00000000
        /*0540*/ 	.short	0x010a
        /*0542*/ 	.byte	0x05
	.zero		1


	//   ....[70]....
        /*0544*/ 	.word	0x00002750
        /*0548*/ 	.word	0x000000ff
        /*054c*/ 	.word	0x00000000
        /*0550*/ 	.short	0x010a
        /*0552*/ 	.byte	0x05
	.zero		1


	//   ....[71]....
        /*0554*/ 	.word	0x000027e0
        /*0558*/ 	.word	0x000000ff
        /*055c*/ 	.word	0x00000000
        /*0560*/ 	.short	0x010a
        /*0562*/ 	.byte	0x05
	.zero		1


	//   ....[72]....
        /*0564*/ 	.word	0x00002870
        /*0568*/ 	.word	0x000000ff
        /*056c*/ 	.word	0x00000000
        /*0570*/ 	.short	0x010a
        /*0572*/ 	.byte	0x05
	.zero		1


	//   ....[73]....
        /*0574*/ 	.word	0x00002900
        /*0578*/ 	.word	0x000000ff
        /*057c*/ 	.word	0x00000000
        /*0580*/ 	.short	0x010a
        /*0582*/ 	.byte	0x05
	.zero		1


	//   ....[74]....
        /*0584*/ 	.word	0x00002990
        /*0588*/ 	.word	0x000000ff
        /*058c*/ 	.word	0x00000000
        /*0590*/ 	.short	0x010a
        /*0592*/ 	.byte	0x05
	.zero		1


	//   ....[75]....
        /*0594*/ 	.word	0x00002a20
        /*0598*/ 	.word	0x000000ff
        /*059c*/ 	.word	0x00000000
        /*05a0*/ 	.short	0x010a
        /*05a2*/ 	.byte	0x05
	.zero		1


	//   ....[76]....
        /*05a4*/ 	.word	0x00002ab0
        /*05a8*/ 	.word	0x000000ff
        /*05ac*/ 	.word	0x00000000
        /*05b0*/ 	.short	0x010a
        /*05b2*/ 	.byte	0x05
	.zero		1


	//   ....[77]....
        /*05b4*/ 	.word	0x00002b40
        /*05b8*/ 	.word	0x000000ff
        /*05bc*/ 	.word	0x00000000
        /*05c0*/ 	.short	0x010a
        /*05c2*/ 	.byte	0x05
	.zero		1


	//   ....[78]....
        /*05c4*/ 	.word	0x00002bd0
        /*05c8*/ 	.word	0x000000ff
        /*05cc*/ 	.word	0x00000000
        /*05d0*/ 	.short	0x010a
        /*05d2*/ 	.byte	0x05
	.zero		1


	//   ....[79]....
        /*05d4*/ 	.word	0x00002c60
        /*05d8*/ 	.word	0x000000ff
        /*05dc*/ 	.word	0x00000000
        /*05e0*/ 	.short	0x010a
        /*05e2*/ 	.byte	0x05
	.zero		1


	//   ....[80]....
        /*05e4*/ 	.word	0x00002cf0
        /*05e8*/ 	.word	0x000000ff
        /*05ec*/ 	.word	0x00000000
        /*05f0*/ 	.short	0x010a
        /*05f2*/ 	.byte	0x05
	.zero		1


	//   ....[81]....
        /*05f4*/ 	.word	0x00002d90
        /*05f8*/ 	.word	0x00000000
        /*05fc*/ 	.word	0x00000000
        /*0600*/ 	.short	0x010a
        /*0602*/ 	.byte	0xff
	.zero		1


	//   ....[82]....
        /*0604*/ 	.word	0x00002eb0
        /*0608*/ 	.word	0x00000000
        /*060c*/ 	.word	0x00000190
        /*0610*/ 	.short	0x010a
        /*0612*/ 	.byte	0xff
	.zero		1


	//   ....[83]....
        /*0614*/ 	.word	0x00002f10
        /*0618*/ 	.word	0x00000004
        /*061c*/ 	.word	0x00000000
        /*0620*/ 	.short	0x0101
        /*0622*/ 	.byte	0xff
	.zero		1


	//   ....[84]....
        /*0624*/ 	.word	0x00002f30
        /*0628*/ 	.word	0x000000ff
        /*062c*/ 	.word	0x00000140
        /*0630*/ 	.short	0x010a
        /*0632*/ 	.byte	0x05
	.zero		1


	//   ....[85]....
        /*0634*/ 	.word	0x00003050
        /*0638*/ 	.word	0x00000000
        /*063c*/ 	.word	0x00000130
        /*0640*/ 	.short	0x010a
        /*0642*/ 	.byte	0xff
	.zero		1


	//   ....[86]....
        /*0644*/ 	.word	0x00003160
        /*0648*/ 	.word	0x00000000
        /*064c*/ 	.word	0x00000000
        /*0650*/ 	.short	0x0101
        /*0652*/ 	.byte	0xff
	.zero		1


	//   ....[87]....
        /*0654*/ 	.word	0x000031f0
        /*0658*/ 	.word	0x000000ff
        /*065c*/ 	.word	0x00000140
        /*0660*/ 	.short	0x0106
        /*0662*/ 	.byte	0x05
	.zero		1


	//   ....[88]....
        /*0664*/ 	.word	0x00003210
        /*0668*/ 	.word	0x000000ff
        /*066c*/ 	.word	0x00000140
        /*0670*/ 	.short	0x010a
        /*0672*/ 	.byte	0x05
	.zero		1


	//   ....[89]....
        /*0674*/ 	.word	0x000032a0
        /*0678*/ 	.word	0x000000ff
        /*067c*/ 	.word	0x00000140
        /*0680*/ 	.short	0x0106
        /*0682*/ 	.byte	0x04
	.zero		1


	//   ....[90]....
        /*0684*/ 	.word	0x000032e0
        /*0688*/ 	.word	0x00000000
        /*068c*/ 	.word	0x00000140
        /*0690*/ 	.short	0x010a
        /*0692*/ 	.byte	0xff
	.zero		1


	//   ....[91]....
        /*0694*/ 	.word	0x000037c0
        /*0698*/ 	.word	0x00000000
        /*069c*/ 	.word	0x00000130
        /*06a0*/ 	.short	0x010a
        /*06a2*/ 	.byte	0xff
	.zero		1


	//   ....[92]....
        /*06a4*/ 	.word	0x000038d0
        /*06a8*/ 	.word	0x00000003
        /*06ac*/ 	.word	0x00000000
        /*06b0*/ 	.short	0x0101
        /*06b2*/ 	.byte	0xff
	.zero		1


	//   ....[93]....
        /*06b4*/ 	.word	0x000038e0
        /*06b8*/ 	.word	0x000000ff
        /*06bc*/ 	.word	0x00000000
        /*06c0*/ 	.short	0x010a
        /*06c2*/ 	.byte	0x04
	.zero		1


	//   ....[94]....
        /*06c4*/ 	.word	0x00003900
        /*06c8*/ 	.word	0x000000ff
        /*06cc*/ 	.word	0x00000170
        /*06d0*/ 	.short	0x010a
        /*06d2*/ 	.byte	0x08
	.zero		1


	//   ....[95]....
        /*06d4*/ 	.word	0x000039d0
        /*06d8*/ 	.word	0x000000ff
        /*06dc*/ 	.word	0x00000000
        /*06e0*/ 	.short	0x010a
        /*06e2*/ 	.byte	0x07
	.zero		1


	//   ....[96]....
        /*06e4*/ 	.word	0x00003b10
        /*06e8*/ 	.word	0x000000ff
        /*06ec*/ 	.word	0x00000000
        /*06f0*/ 	.short	0x010a
        /*06f2*/ 	.byte	0x04
	.zero		1


	//   ....[97]....
        /*06f4*/ 	.word	0x00003d00
        /*06f8*/ 	.word	0x000000ff
        /*06fc*/ 	.word	0x00000000
        /*0700*/ 	.short	0x010a
        /*0702*/ 	.byte	0x05
	.zero		1


	//   ....[98]....
        /*0704*/ 	.word	0x00003d90
        /*0708*/ 	.word	0x000000ff
        /*070c*/ 	.word	0x00000000
        /*0710*/ 	.short	0x010a
        /*0712*/ 	.byte	0x05
	.zero		1


	//   ....[99]....
        /*0714*/ 	.word	0x00003e20
        /*0718*/ 	.word	0x000000ff
        /*071c*/ 	.word	0x00000000
        /*0720*/ 	.short	0x010a
        /*0722*/ 	.byte	0x05
	.zero		1


	//   ....[100]....
        /*0724*/ 	.word	0x00003eb0
        /*0728*/ 	.word	0x000000ff
        /*072c*/ 	.word	0x00000000
        /*0730*/ 	.short	0x010a
        /*0732*/ 	.byte	0x07
	.zero		1


	//   ....[101]....
        /*0734*/ 	.word	0x000042f0
        /*0738*/ 	.word	0x00000000
        /*073c*/ 	.word	0x00000130
        /*0740*/ 	.short	0x010a
        /*0742*/ 	.byte	0xff
	.zero		1


	//   ....[102]....
        /*0744*/ 	.word	0x000043e0
        /*0748*/ 	.word	0x00000000
        /*074c*/ 	.word	0x00000000
        /*0750*/ 	.short	0x0101
        /*0752*/ 	.byte	0xff
	.zero		1


	//   ....[103]....
        /*0754*/ 	.word	0x00004700
        /*0758*/ 	.word	0x000000ff
        /*075c*/ 	.word	0x00000128
        /*0760*/ 	.short	0x010a
        /*0762*/ 	.byte	0x06
	.zero		1


	//   ....[104]....
        /*0764*/ 	.word	0x00004880
        /*0768*/ 	.word	0x000000ff
        /*076c*/ 	.word	0x00000118
        /*0770*/ 	.short	0x010a
        /*0772*/ 	.byte	0x06
	.zero		1


	//   ....[105]....
        /*0774*/ 	.word	0x00004bb0
        /*0778*/ 	.word	0x000000ff
        /*077c*/ 	.word	0x00000110
        /*0780*/ 	.short	0x010b
        /*0782*/ 	.byte	0x06
	.zero		1


	//   ....[106]....
        /*0784*/ 	.word	0x00004bd0
        /*0788*/ 	.word	0x000000ff
        /*078c*/ 	.word	0x00000000
        /*0790*/ 	.short	0x0101
        /*0792*/ 	.byte	0x25
	.zero		1


	//   ....[107]....
        /*0794*/ 	.word	0x00004c10
        /*0798*/ 	.word	0x00000000
        /*079c*/ 	.word	0x00000118
        /*07a0*/ 	.short	0x010a
        /*07a2*/ 	.byte	0xff
	.zero		1


	//   ....[108]....
        /*07a4*/ 	.word	0x00004f40
        /*07a8*/ 	.word	0x00000000
        /*07ac*/ 	.word	0x00000130
        /*07b0*/ 	.short	0x010a
        /*07b2*/ 	.byte	0xff
	.zero		1


	//   ....[109]....
        /*07b4*/ 	.word	0x00005050
        /*07b8*/ 	.word	0x00000000
        /*07bc*/ 	.word	0x00000000
        /*07c0*/ 	.short	0x0101
        /*07c2*/ 	.byte	0xff
	.zero		1


	//   ....[110]....
        /*07c4*/ 	.word	0x000059f0
        /*07c8*/ 	.word	0x000000ff
        /*07cc*/ 	.word	0x00000110
        /*07d0*/ 	.short	0x010a
        /*07d2*/ 	.byte	0x2b
	.zero		1


	//   ....[111]....
        /*07d4*/ 	.word	0x00005a00
        /*07d8*/ 	.word	0x0000009c
        /*07dc*/ 	.word	0x00000150
        /*07e0*/ 	.short	0x010a
        /*07e2*/ 	.byte	0xff
	.zero		1


	//   ....[112]....
        /*07e4*/ 	.word	0x00005b90
        /*07e8*/ 	.word	0x000000ff
        /*07ec*/ 	.word	0x00000110
        /*07f0*/ 	.short	0x010a
        /*07f2*/ 	.byte	0x2b
	.zero		1


	//   ....[113]....
        /*07f4*/ 	.word	0x00005c90
        /*07f8*/ 	.word	0x000000ff
        /*07fc*/ 	.word	0x00000000
        /*0800*/ 	.short	0x0101
        /*0802*/ 	.byte	0x04
	.zero		1


	//   ....[114]....
        /*0804*/ 	.word	0x00005cf0
        /*0808*/ 	.word	0x0000009c
        /*080c*/ 	.word	0x00000150
        /*0810*/ 	.short	0x010a
        /*0812*/ 	.byte	0xff
	.zero		1


	//   ....[115]....
        /*0814*/ 	.word	0x000060b0
        /*0818*/ 	.word	0x000000ff
        /*081c*/ 	.word	0x00000000
        /*0820*/ 	.short	0x0101
        /*0822*/ 	.byte	0x05
	.zero		1


	//   ....[116]....
        /*0824*/ 	.word	0x00007160
        /*0828*/ 	.word	0x00000003
        /*082c*/ 	.word	0x000001a0
        /*0830*/ 	.short	0x010a
        /*0832*/ 	.byte	0xff
	.zero		1


	//   ....[117]....
        /*0834*/ 	.word	0x000071c0
        /*0838*/ 	.word	0x00000002
        /*083c*/ 	.word	0x00000088
        /*0840*/ 	.short	0x010a
        /*0842*/ 	.byte	0xff
	.zero		1


	//   ....[118]....
        /*0844*/ 	.word	0x00007220
        /*0848*/ 	.word	0x00000002
        /*084c*/ 	.word	0x00000088
        /*0850*/ 	.short	0x010a
        /*0852*/ 	.byte	0xff
	.zero		1


	//   ....[119]....
        /*0854*/ 	.word	0x00007270
        /*0858*/ 	.word	0x00000002
        /*085c*/ 	.word	0x00000130
        /*0860*/ 	.short	0x010a
        /*0862*/ 	.byte	0xff
	.zero		1


	//   ....[120]....
        /*0864*/ 	.word	0x000072d0
        /*0868*/ 	.word	0x00000000
        /*086c*/ 	.word	0x00000000
        /*0870*/ 	.short	0x010a
        /*0872*/ 	.byte	0xff
	.zero		1


	//   ....[121]....
        /*0874*/ 	.word	0x00007330
        /*0878*/ 	.word	0x00000000
        /*087c*/ 	.word	0x00000000
        /*0880*/ 	.short	0x010a
        /*0882*/ 	.byte	0xff
	.zero		1


	//   ....[122]....
        /*0884*/ 	.word	0x00007390
        /*0888*/ 	.word	0x00000000
        /*088c*/ 	.word	0x00000000
        /*0890*/ 	.short	0x010a
        /*0892*/ 	.byte	0xff
	.zero		1


	//   ....[123]....
        /*0894*/ 	.word	0x000073f0
        /*0898*/ 	.word	0x00000000
        /*089c*/ 	.word	0x00000000
        /*08a0*/ 	.short	0x010a
        /*08a2*/ 	.byte	0xff
	.zero		1


	//   ....[124]....
        /*08a4*/ 	.word	0x00007450
        /*08a8*/ 	.word	0x00000000
        /*08ac*/ 	.word	0x00000000
        /*08b0*/ 	.short	0x010a
        /*08b2*/ 	.byte	0xff
	.zero		1


	//   ....[125]....
        /*08b4*/ 	.word	0x000074b0
        /*08b8*/ 	.word	0x00000000
        /*08bc*/ 	.word	0x00000000
        /*08c0*/ 	.short	0x010a
        /*08c2*/ 	.byte	0xff
	.zero		1


	//   ....[126]....
        /*08c4*/ 	.word	0x00007510
        /*08c8*/ 	.word	0x00000000
        /*08cc*/ 	.word	0x00000000
        /*08d0*/ 	.short	0x010a
        /*08d2*/ 	.byte	0xff
	.zero		1


	//   ....[127]....
        /*08d4*/ 	.word	0x00007570
        /*08d8*/ 	.word	0x00000000
        /*08dc*/ 	.word	0x00000000
        /*08e0*/ 	.short	0x010a
        /*08e2*/ 	.byte	0xff
	.zero		1


	//   ....[128]....
        /*08e4*/ 	.word	0x000075d0
        /*08e8*/ 	.word	0x00000000
        /*08ec*/ 	.word	0x00000000
        /*08f0*/ 	.short	0x010a
        /*08f2*/ 	.byte	0xff
	.zero		1


	//   ....[129]....
        /*08f4*/ 	.word	0x00007630
        /*08f8*/ 	.word	0x00000000
        /*08fc*/ 	.word	0x00000000
        /*0900*/ 	.short	0x010a
        /*0902*/ 	.byte	0xff
	.zero		1


	//   ....[130]....
        /*0904*/ 	.word	0x00007690
        /*0908*/ 	.word	0x00000000
        /*090c*/ 	.word	0x00000000
        /*0910*/ 	.short	0x010a
        /*0912*/ 	.byte	0xff
	.zero		1


	//   ....[131]....
        /*0914*/ 	.word	0x000076f0
        /*0918*/ 	.word	0x00000000
        /*091c*/ 	.word	0x00000000
        /*0920*/ 	.short	0x010a
        /*0922*/ 	.byte	0xff
	.zero		1


	//   ....[132]....
        /*0924*/ 	.word	0x00007750
        /*0928*/ 	.word	0x00000000
        /*092c*/ 	.word	0x00000000
        /*0930*/ 	.short	0x010a
        /*0932*/ 	.byte	0xff
	.zero		1


	//   ....[133]....
        /*0934*/ 	.word	0x000077b0
        /*0938*/ 	.word	0x00000000
        /*093c*/ 	.word	0x00000000
        /*0940*/ 	.short	0x010a
        /*0942*/ 	.byte	0xff
	.zero		1


	//   ....[134]....
        /*0944*/ 	.word	0x00007810
        /*0948*/ 	.word	0x00000000
        /*094c*/ 	.word	0x00000000
        /*0950*/ 	.short	0x010a
        /*0952*/ 	.byte	0xff
	.zero		1


	//   ....[135]....
        /*0954*/ 	.word	0x00007870
        /*0958*/ 	.word	0x00000000
        /*095c*/ 	.word	0x00000000
        /*0960*/ 	.short	0x010a
        /*0962*/ 	.byte	0xff
	.zero		1


	//   ....[136]....
        /*0964*/ 	.word	0x000078c0
        /*0968*/ 	.word	0x00000000
        /*096c*/ 	.word	0x00000190
        /*0970*/ 	.short	0x010a
        /*0972*/ 	.byte	0xff
	.zero		1


	//   ....[137]....
        /*0974*/ 	.word	0x00007920
        /*0978*/ 	.word	0x00000000
        /*097c*/ 	.word	0x00000140
        /*0980*/ 	.short	0x010a
        /*0982*/ 	.byte	0xff
	.zero		1


	//   ....[138]....
        /*0984*/ 	.word	0x00007970
        /*0988*/ 	.word	0x00000000
        /*098c*/ 	.word	0x00000130
        /*0990*/ 	.short	0x010a
        /*0992*/ 	.byte	0xff
	.zero		1


	//   ....[139]....
        /*0994*/ 	.word	0x000079d0
        /*0998*/ 	.word	0x00000000
        /*099c*/ 	.word	0x00000140
        /*09a0*/ 	.short	0x010a
        /*09a2*/ 	.byte	0xff
	.zero		1


	//   ....[140]....
        /*09a4*/ 	.word	0x00007a20
        /*09a8*/ 	.word	0x00000000
        /*09ac*/ 	.word	0x00000130
        /*09b0*/ 	.short	0x010a
        /*09b2*/ 	.byte	0xff
	.zero		1


	//   ....[141]....
        /*09b4*/ 	.word	0x00007a80
        /*09b8*/ 	.word	0x00000003
        /*09bc*/ 	.word	0x00000170
        /*09c0*/ 	.short	0x010a
        /*09c2*/ 	.byte	0xff
	.zero		1


	//   ....[142]....
        /*09c4*/ 	.word	0x00007ae0
        /*09c8*/ 	.word	0x00000000
        /*09cc*/ 	.word	0x00000000
        /*09d0*/ 	.short	0x010a
        /*09d2*/ 	.byte	0xff
	.zero		1


	//   ....[143]....
        /*09d4*/ 	.word	0x00007b40
        /*09d8*/ 	.word	0x00000000
        /*09dc*/ 	.word	0x00000000
        /*09e0*/ 	.short	0x010a
        /*09e2*/ 	.byte	0xff
	.zero		1


	//   ....[144]....
        /*09e4*/ 	.word	0x00007ba0
        /*09e8*/ 	.word	0x00000000
        /*09ec*/ 	.word	0x00000000
        /*09f0*/ 	.short	0x010a
        /*09f2*/ 	.byte	0xff
	.zero		1


	//   ....[145]....
        /*09f4*/ 	.word	0x00007c00
        /*09f8*/ 	.word	0x00000000
        /*09fc*/ 	.word	0x00000000
        /*0a00*/ 	.short	0x010a
        /*0a02*/ 	.byte	0xff
	.zero		1


	//   ....[146]....
        /*0a04*/ 	.word	0x00007c60
        /*0a08*/ 	.word	0x00000000
        /*0a0c*/ 	.word	0x00000000
        /*0a10*/ 	.short	0x010a
        /*0a12*/ 	.byte	0xff
	.zero		1


	//   ....[147]....
        /*0a14*/ 	.word	0x00007cb0
        /*0a18*/ 	.word	0x00000000
        /*0a1c*/ 	.word	0x00000130
        /*0a20*/ 	.short	0x010a
        /*0a22*/ 	.byte	0xff
	.zero		1


	//   ....[148]....
        /*0a24*/ 	.word	0x00007d10
        /*0a28*/ 	.word	0x00000000
        /*0a2c*/ 	.word	0x00000128
        /*0a30*/ 	.short	0x010a
        /*0a32*/ 	.byte	0xff
	.zero		1


	//   ....[149]....
        /*0a34*/ 	.word	0x00007d70
        /*0a38*/ 	.word	0x00000003
        /*0a3c*/ 	.word	0x00000118
        /*0a40*/ 	.short	0x010a
        /*0a42*/ 	.byte	0xff
	.zero		1


	//   ....[150]....
        /*0a44*/ 	.word	0x00007dc0
        /*0a48*/ 	.word	0x00000000
        /*0a4c*/ 	.word	0x00000130
        /*0a50*/ 	.short	0x010a
        /*0a52*/ 	.byte	0xff
	.zero		1


	//   ....[151]....
        /*0a54*/ 	.word	0x00007e20
        /*0a58*/ 	.word	0x00000000
        /*0a5c*/ 	.word	0x00000110
        /*0a60*/ 	.short	0x010a
        /*0a62*/ 	.byte	0xff
	.zero		1


	//   ....[152]....
        /*0a64*/ 	.word	0x00007e70
        /*0a68*/ 	.word	0x0000009c
        /*0a6c*/ 	.word	0x00000150
        /*0a70*/ 	.short	0x010a
        /*0a72*/ 	.byte	0xff
	.zero		1


	//----- nvinfo : EIATTR_NUM_MBARRIERS
	.align		4
.L_47:
        /*0a74*/ 	.byte	0x03, 0x38
        /*0a76*/ 	.short	0x0036


	//----- nvinfo : EIATTR_EXIT_INSTR_OFFSETS
	.align		4
        /*0a78*/ 	.byte	0x04, 0x1c
        /*0a7a*/ 	.short	(.L_49 - .L_48)


	//   ....[0]....
.L_48:
        /*0a7c*/ 	.word	0x00002dc0


	//   ....[1]....
        /*0a80*/ 	.word	0x000032b0


	//   ....[2]....
        /*0a84*/ 	.word	0x00003310


	//   ....[3]....
        /*0a88*/ 	.word	0x00004110


	//   ....[4]....
        /*0a8c*/ 	.word	0x00004c40


	//   ....[5]....
        /*0a90*/ 	.word	0x00004c80


	//   ....[6]....
        /*0a94*/ 	.word	0x00007150


	//----- nvinfo : EIATTR_MAX_THREADS
	.align		4
.L_49:
        /*0a98*/ 	.byte	0x04, 0x05
        /*0a9a*/ 	.short	(.L_51 - .L_50)
.L_50:
        /*0a9c*/ 	.word	0x00000100
        /*0aa0*/ 	.word	0x00000001
        /*0aa4*/ 	.word	0x00000001


	//----- nvinfo : EIATTR_CRS_STACK_SIZE
	.align		4
.L_51:
        /*0aa8*/ 	.byte	0x04, 0x1e
        /*0aaa*/ 	.short	(.L_53 - .L_52)
.L_52:
        /*0aac*/ 	.word	0x00000000


	//----- nvinfo : EIATTR_CBANK_PARAM_SIZE
	.align		4
.L_53:
        /*0ab0*/ 	.byte	0x03, 0x19
        /*0ab2*/ 	.short	0x0800


	//----- nvinfo : EIATTR_PARAM_CBANK
	.align		4
        /*0ab4*/ 	.byte	0x04, 0x0a
        /*0ab6*/ 	.short	(.L_55 - .L_54)
	.align		4
.L_54:
        /*0ab8*/ 	.word	index@(.nv.constant0._ZN7cutlass13device_kernelINS_4gemm6kernel13GemmUniversalIN4cute5tupleIJiiiiEEENS1_10collective13CollectiveMmaINS1_35MainloopSm100TmaUmmaWarpSpecializedILi17ELi2ELi4ENS5_IJNS4_1CILi1EEESB_SB_EEEEENS5_IJNSA_ILi128EEENSA_ILi64EEESF_EEENS_12float_e4m3_tENS5_IJSB_llEEENS_12float_e5m2_tESI_NS4_8TiledMMAINS4_8MMA_AtomIJNS4_10MMA_TraitsINS4_19SM100_MMA_F8F6F4_SSEJSH_SJ_fSE_SF_NS4_17integral_constantINS4_4UMMA5MajorELSQ_1EEESR_NSO_INSP_7ScaleInELSS_0EEEST_EEEEEENS4_6LayoutISC_NS5_IJNSA_ILi0EEESX_SX_EEEEENS5_IJNS4_10UnderscoreES10_S10_EEEEENS4_13SM90_TMA_LOADENS4_14ComposedLayoutINS4_7SwizzleILi3ELi4ELi3EEENS4_18smem_ptr_flag_bitsILi8EEENSW_INS5_IJSE_NSA_ILi8EEEEEENS5_IJSB_SE_EEEEEEEvNS4_8identityES13_NS14_INS15_ILi2ELi4ELi3EEES18_NSW_INS5_IJSF_S19_EEENS5_IJSB_SF_EEEEEEEvS1E_EENS_8epilogue10collective18CollectiveEpilogueINS1L_23Sm100TmaWarpSpecializedILi1ELi1ELi64ELb0ELb0EEEJSG_NS5_IJNSW_ISE_SB_EENSW_ISF_SB_EEEEESH_NS5_IJlSB_lEEESH_S1T_NS1L_6fusion15FusionCallbacksIS1P_NS1U_17LinearCombinationISH_fSH_fLNS_15FloatRoundStyleE2EEESG_S1S_JEEENS4_5SM1004TMEM4LOAD26SM100_TMEM_LOAD_32dp32b64xES13_NS14_IS1F_S18_NSW_INS5_IJS19_SF_EEENS5_IJSF_SB_EEEEEEENS4_39AutoVectorizingCopyWithAssumedAlignmentILi128EEENS4_14SM90_TMA_STOREES27_S29_S29_EEEvvEEEEvNT_6ParamsE)
        /*0abc*/ 	.short	0x0380
        /*0abe*/ 	.short	0x0800


	//----- nvinfo : EIATTR_SW_WAR
	.align		4
.L_55:
        /*0ac0*/ 	.byte	0x04, 0x36
        /*0ac2*/ 	.short	(.L_57 - .L_56)
.L_56:
        /*0ac4*/ 	.word	0x00000008
.L_57:


//--------------------- .nv.callgraph             --------------------------
	.section	.nv.callgraph,"",@"SHT_CUDA_CALLGRAPH"
	.align	4
	.sectionentsize	8
	.align		4
        /*0000*/ 	.word	0x00000000
	.align		4
        /*0004*/ 	.word	0xffffffff
	.align		4
        /*0008*/ 	.word	index@(_ZN7cutlass13device_kernelINS_4gemm6kernel13GemmUniversalIN4cute5tupleIJiiiiEEENS1_10collective13CollectiveMmaINS1_35MainloopSm100TmaUmmaWarpSpecializedILi17ELi2ELi4ENS5_IJNS4_1CILi1EEESB_SB_EEEEENS5_IJNSA_ILi128EEENSA_ILi64EEESF_EEENS_12float_e4m3_tENS5_IJSB_llEEENS_12float_e5m2_tESI_NS4_8TiledMMAINS4_8MMA_AtomIJNS4_10MMA_TraitsINS4_19SM100_MMA_F8F6F4_SSEJSH_SJ_fSE_SF_NS4_17integral_constantINS4_4UMMA5MajorELSQ_1EEESR_NSO_INSP_7ScaleInELSS_0EEEST_EEEEEENS4_6LayoutISC_NS5_IJNSA_ILi0EEESX_SX_EEEEENS5_IJNS4_10UnderscoreES10_S10_EEEEENS4_13SM90_TMA_LOADENS4_14ComposedLayoutINS4_7SwizzleILi3ELi4ELi3EEENS4_18smem_ptr_flag_bitsILi8EEENSW_INS5_IJSE_NSA_ILi8EEEEEENS5_IJSB_SE_EEEEEEEvNS4_8identityES13_NS14_INS15_ILi2ELi4ELi3EEES18_NSW_INS5_IJSF_S19_EEENS5_IJSB_SF_EEEEEEEvS1E_EENS_8epilogue10collective18CollectiveEpilogueINS1L_23Sm100TmaWarpSpecializedILi1ELi1ELi64ELb0ELb0EEEJSG_NS5_IJNSW_ISE_SB_EENSW_ISF_SB_EEEEESH_NS5_IJlSB_lEEESH_S1T_NS1L_6fusion15FusionCallbacksIS1P_NS1U_17LinearCombinationISH_fSH_fLNS_15FloatRoundStyleE2EEESG_S1S_JEEENS4_5SM1004TMEM4LOAD26SM100_TMEM_LOAD_32dp32b64xES13_NS14_IS1F_S18_NSW_INS5_IJS19_SF_EEENS5_IJSF_SB_EEEEEEENS4_39AutoVectorizingCopyWithAssumedAlignmentILi128EEENS4_14SM90_TMA_STOREES27_S29_S29_EEEvvEEEEvNT_6ParamsE)
	.align		4
        /*000c*/ 	.word	index@(__assertfail)
	.align		4
        /*0010*/ 	.word	0x00000000
	.align		4
        /*0014*/ 	.word	0xfffffffe
	.align		4
        /*0018*/ 	.word	0x00000000
	.align		4
        /*001c*/ 	.word	0xfffffffd
	.align		4
        /*0020*/ 	.word	0x00000000
	.align		4
        /*0024*/ 	.word	0xfffffffc


//--------------------- .nv.constant4             --------------------------
	.section	.nv.constant4,"a",@progbits
	.align	8
	.align		8
.nv.constant4:
        /*0000*/ 	.dword	__assertfail
	.align		8
        /*0008*/ 	.dword	__unnamed_1
	.align		8
        /*0010*/ 	.dword	__unnamed_2
	.align		8
        /*0018*/ 	.dword	_ZN40_INTERNAL_50bd293c_4_k_cu_6b5f0952_374414cuda3std3__45__cpo5beginE
	.align		8
        /*0020*/ 	.dword	_ZN40_INTERNAL_50bd293c_4_k_cu_6b5f0952_374414cuda3std3__45__cpo3endE
	.align		8
        /*0028*/ 	.dword	_ZN40_INTERNAL_50bd293c_4_k_cu_6b5f0952_374414cuda3std3__45__cpo6cbeginE
	.align		8
        /*0030*/ 	.dword	_ZN40_INTERNAL_50bd293c_4_k_cu_6b5f0952_374414cuda3std3__45__cpo4cendE
	.align		8
        /*0038*/ 	.dword	_ZN40_INTERNAL_50bd293c_4_k_cu_6b5f0952_374414cuda3std3__442_GLOBAL__N__50bd293c_4_k_cu_6b5f0952_374416ignoreE
	.align		8
        /*0040*/ 	.dword	_ZN40_INTERNAL_50bd293c_4_k_cu_6b5f0952_374414cuda3std3__419piecewise_constructE
	.align		8
        /*0048*/ 	.dword	_ZN40_INTERNAL_50bd293c_4_k_cu_6b5f0952_374414cuda3std3__48in_placeE
	.align		8
        /*0050*/ 	.dword	_ZN40_INTERNAL_50bd293c_4_k_cu_6b5f0952_374414cuda3std6ranges3__45__cpo4swapE
	.align		8
        /*0058*/ 	.dword	_ZN40_INTERNAL_50bd293c_4_k_cu_6b5f0952_374414cuda3std6ranges3__45__cpo9iter_moveE
	.align		8
        /*0060*/ 	.dword	_ZN40_INTERNAL_50bd293c_4_k_cu_6b5f0952_374414cute7productE
	.align		8
        /*0068*/ 	.dword	_ZN40_INTERNAL_50bd293c_4_k_cu_6b5f0952_374414cute1_E
	.align		8
        /*0070*/ 	.dword	$str$25
	.align		8
        /*0078*/ 	.dword	$str$26
	.align		8
        /*0080*/ 	.dword	$str$27
	.align		8
        /*0088*/ 	.dword	$str$28


//--------------------- .text._ZN7cutlass13device_kernelINS_4gemm6kernel13GemmUniversalIN4cute5tupleIJiiiiEEENS1_10collective13CollectiveMmaINS1_35MainloopSm100TmaUmmaWarpSpecializedILi17ELi2ELi4ENS5_IJNS4_1CILi1EEESB_SB_EEEEENS5_IJNSA_ILi128EEENSA_ILi64EEESF_EEENS_12float_e4m3_tENS5_IJSB_llEEENS_12float_e5m2_tESI_NS4_8TiledMMAINS4_8MMA_AtomIJNS4_10MMA_TraitsINS4_19SM100_MMA_F8F6F4_SSEJSH_SJ_fSE_SF_NS4_17integral_constantINS4_4UMMA5MajorELSQ_1EEESR_NSO_INSP_7ScaleInELSS_0EEEST_EEEEEENS4_6LayoutISC_NS5_IJNSA_ILi0EEESX_SX_EEEEENS5_IJNS4_10UnderscoreES10_S10_EEEEENS4_13SM90_TMA_LOADENS4_14ComposedLayoutINS4_7SwizzleILi3ELi4ELi3EEENS4_18smem_ptr_flag_bitsILi8EEENSW_INS5_IJSE_NSA_ILi8EEEEEENS5_IJSB_SE_EEEEEEEvNS4_8identityES13_NS14_INS15_ILi2ELi4ELi3EEES18_NSW_INS5_IJSF_S19_EEENS5_IJSB_SF_EEEEEEEvS1E_EENS_8epilogue10collective18CollectiveEpilogueINS1L_23Sm100TmaWarpSpecializedILi1ELi1ELi64ELb0ELb0EEEJSG_NS5_IJNSW_ISE_SB_EENSW_ISF_SB_EEEEESH_NS5_IJlSB_lEEESH_S1T_NS1L_6fusion15FusionCallbacksIS1P_NS1U_17LinearCombinationISH_fSH_fLNS_15FloatRoundStyleE2EEESG_S1S_JEEENS4_5SM1004TMEM4LOAD26SM100_TMEM_LOAD_32dp32b64xES13_NS14_IS1F_S18_NSW_INS5_IJS19_SF_EEENS5_IJSF_SB_EEEEEEENS4_39AutoVectorizingCopyWithAssumedAlignmentILi128EEENS4_14SM90_TMA_STOREES27_S29_S29_EEEvvEEEEvNT_6ParamsE --------------------------
	.section	.text._ZN7cutlass13device_kernelINS_4gemm6kernel13GemmUniversalIN4cute5tupleIJiiiiEEENS1_10collective13CollectiveMmaINS1_35MainloopSm100TmaUmmaWarpSpecializedILi17ELi2ELi4ENS5_IJNS4_1CILi1EEESB_SB_EEEEENS5_IJNSA_ILi128EEENSA_ILi64EEESF_EEENS_12float_e4m3_tENS5_IJSB_llEEENS_12float_e5m2_tESI_NS4_8TiledMMAINS4_8MMA_AtomIJNS4_10MMA_TraitsINS4_19SM100_MMA_F8F6F4_SSEJSH_SJ_fSE_SF_NS4_17integral_constantINS4_4UMMA5MajorELSQ_1EEESR_NSO_INSP_7ScaleInELSS_0EEEST_EEEEEENS4_6LayoutISC_NS5_IJNSA_ILi0EEESX_SX_EEEEENS5_IJNS4_10UnderscoreES10_S10_EEEEENS4_13SM90_TMA_LOADENS4_14ComposedLayoutINS4_7SwizzleILi3ELi4ELi3EEENS4_18smem_ptr_flag_bitsILi8EEENSW_INS5_IJSE_NSA_ILi8EEEEEENS5_IJSB_SE_EEEEEEEvNS4_8identityES13_NS14_INS15_ILi2ELi4ELi3EEES18_NSW_INS5_IJSF_S19_EEENS5_IJSB_SF_EEEEEEEvS1E_EENS_8epilogue10collective18CollectiveEpilogueINS1L_23Sm100TmaWarpSpecializedILi1ELi1ELi64ELb0ELb0EEEJSG_NS5_IJNSW_ISE_SB_EENSW_ISF_SB_EEEEESH_NS5_IJlSB_lEEESH_S1T_NS1L_6fusion15FusionCallbacksIS1P_NS1U_17LinearCombinationISH_fSH_fLNS_15FloatRoundStyleE2EEESG_S1S_JEEENS4_5SM1004TMEM4LOAD26SM100_TMEM_LOAD_32dp32b64xES13_NS14_IS1F_S18_NSW_INS5_IJS19_SF_EEENS5_IJSF_SB_EEEEEEENS4_39AutoVectorizingCopyWithAssumedAlignmentILi128EEENS4_14SM90_TMA_STOREES27_S29_S29_EEEvvEEEEvNT_6ParamsE,"ax",@progbits
	.align	128
.text._ZN7cutlass13device_kernelINS_4gemm6kernel13GemmUniversalIN4cute5tupleIJiiiiEEENS1_10collective13CollectiveMmaINS1_35MainloopSm100TmaUmmaWarpSpecializedILi17ELi2ELi4ENS5_IJNS4_1CILi1EEESB_SB_EEEEENS5_IJNSA_ILi128EEENSA_ILi64EEESF_EEENS_12float_e4m3_tENS5_IJSB_llEEENS_12float_e5m2_tESI_NS4_8TiledMMAINS4_8MMA_AtomIJNS4_10MMA_TraitsINS4_19SM100_MMA_F8F6F4_SSEJSH_SJ_fSE_SF_NS4_17integral_constantINS4_4UMMA5MajorELSQ_1EEESR_NSO_INSP_7ScaleInELSS_0EEEST_EEEEEENS4_6LayoutISC_NS5_IJNSA_ILi0EEESX_SX_EEEEENS5_IJNS4_10UnderscoreES10_S10_EEEEENS4_13SM90_TMA_LOADENS4_14ComposedLayoutINS4_7SwizzleILi3ELi4ELi3EEENS4_18smem_ptr_flag_bitsILi8EEENSW_INS5_IJSE_NSA_ILi8EEEEEENS5_IJSB_SE_EEEEEEEvNS4_8identityES13_NS14_INS15_ILi2ELi4ELi3EEES18_NSW_INS5_IJSF_S19_EEENS5_IJSB_SF_EEEEEEEvS1E_EENS_8epilogue10collective18CollectiveEpilogueINS1L_23Sm100TmaWarpSpecializedILi1ELi1ELi64ELb0ELb0EEEJSG_NS5_IJNSW_ISE_SB_EENSW_ISF_SB_EEEEESH_NS5_IJlSB_lEEESH_S1T_NS1L_6fusion15FusionCallbacksIS1P_NS1U_17LinearCombinationISH_fSH_fLNS_15FloatRoundStyleE2EEESG_S1S_JEEENS4_5SM1004TMEM4LOAD26SM100_TMEM_LOAD_32dp32b64xES13_NS14_IS1F_S18_NSW_INS5_IJS19_SF_EEENS5_IJSF_SB_EEEEEEENS4_39AutoVectorizingCopyWithAssumedAlignmentILi128EEENS4_14SM90_TMA_STOREES27_S29_S29_EEEvvEEEEvNT_6ParamsE:
        .type           _ZN7cutlass13device_kernelINS_4gemm6kernel13GemmUniversalIN4cute5tupleIJiiiiEEENS1_10collective13CollectiveMmaINS1_35MainloopSm100TmaUmmaWarpSpecializedILi17ELi2ELi4ENS5_IJNS4_1CILi1EEESB_SB_EEEEENS5_IJNSA_ILi128EEENSA_ILi64EEESF_EEENS_12float_e4m3_tENS5_IJSB_llEEENS_12float_e5m2_tESI_NS4_8TiledMMAINS4_8MMA_AtomIJNS4_10MMA_TraitsINS4_19SM100_MMA_F8F6F4_SSEJSH_SJ_fSE_SF_NS4_17integral_constantINS4_4UMMA5MajorELSQ_1EEESR_NSO_INSP_7ScaleInELSS_0EEEST_EEEEEENS4_6LayoutISC_NS5_IJNSA_ILi0EEESX_SX_EEEEENS5_IJNS4_10UnderscoreES10_S10_EEEEENS4_13SM90_TMA_LOADENS4_14ComposedLayoutINS4_7SwizzleILi3ELi4ELi3EEENS4_18smem_ptr_flag_bitsILi8EEENSW_INS5_IJSE_NSA_ILi8EEEEEENS5_IJSB_SE_EEEEEEEvNS4_8identityES13_NS14_INS15_ILi2ELi4ELi3EEES18_NSW_INS5_IJSF_S19_EEENS5_IJSB_SF_EEEEEEEvS1E_EENS_8epilogue10collective18CollectiveEpilogueINS1L_23Sm100TmaWarpSpecializedILi1ELi1ELi64ELb0ELb0EEEJSG_NS5_IJNSW_ISE_SB_EENSW_ISF_SB_EEEEESH_NS5_IJlSB_lEEESH_S1T_NS1L_6fusion15FusionCallbacksIS1P_NS1U_17LinearCombinationISH_fSH_fLNS_15FloatRoundStyleE2EEESG_S1S_JEEENS4_5SM1004TMEM4LOAD26SM100_TMEM_LOAD_32dp32b64xES13_NS14_IS1F_S18_NSW_INS5_IJS19_SF_EEENS5_IJSF_SB_EEEEEEENS4_39AutoVectorizingCopyWithAssumedAlignmentILi128EEENS4_14SM90_TMA_STOREES27_S29_S29_EEEvvEEEEvNT_6ParamsE,@function
        .size           _ZN7cutlass13device_kernelINS_4gemm6kernel13GemmUniversalIN4cute5tupleIJiiiiEEENS1_10collective13CollectiveMmaINS1_35MainloopSm100TmaUmmaWarpSpecializedILi17ELi2ELi4ENS5_IJNS4_1CILi1EEESB_SB_EEEEENS5_IJNSA_ILi128EEENSA_ILi64EEESF_EEENS_12float_e4m3_tENS5_IJSB_llEEENS_12float_e5m2_tESI_NS4_8TiledMMAINS4_8MMA_AtomIJNS4_10MMA_TraitsINS4_19SM100_MMA_F8F6F4_SSEJSH_SJ_fSE_SF_NS4_17integral_constantINS4_4UMMA5MajorELSQ_1EEESR_NSO_INSP_7ScaleInELSS_0EEEST_EEEEEENS4_6LayoutISC_NS5_IJNSA_ILi0EEESX_SX_EEEEENS5_IJNS4_10UnderscoreES10_S10_EEEEENS4_13SM90_TMA_LOADENS4_14ComposedLayoutINS4_7SwizzleILi3ELi4ELi3EEENS4_18smem_ptr_flag_bitsILi8EEENSW_INS5_IJSE_NSA_ILi8EEEEEENS5_IJSB_SE_EEEEEEEvNS4_8identityES13_NS14_INS15_ILi2ELi4ELi3EEES18_NSW_INS5_IJSF_S19_EEENS5_IJSB_SF_EEEEEEEvS1E_EENS_8epilogue10collective18CollectiveEpilogueINS1L_23Sm100TmaWarpSpecializedILi1ELi1ELi64ELb0ELb0EEEJSG_NS5_IJNSW_ISE_SB_EENSW_ISF_SB_EEEEESH_NS5_IJlSB_lEEESH_S1T_NS1L_6fusion15FusionCallbacksIS1P_NS1U_17LinearCombinationISH_fSH_fLNS_15FloatRoundStyleE2EEESG_S1S_JEEENS4_5SM1004TMEM4LOAD26SM100_TMEM_LOAD_32dp32b64xES13_NS14_IS1F_S18_NSW_INS5_IJS19_SF_EEENS5_IJSF_SB_EEEEEEENS4_39AutoVectorizingCopyWithAssumedAlignmentILi128EEENS4_14SM90_TMA_STOREES27_S29_S29_EEEvvEEEEvNT_6ParamsE,(.L_x_168 - _ZN7cutlass13device_kernelINS_4gemm6kernel13GemmUniversalIN4cute5tupleIJiiiiEEENS1_10collective13CollectiveMmaINS1_35MainloopSm100TmaUmmaWarpSpecializedILi17ELi2ELi4ENS5_IJNS4_1CILi1EEESB_SB_EEEEENS5_IJNSA_ILi128EEENSA_ILi64EEESF_EEENS_12float_e4m3_tENS5_IJSB_llEEENS_12float_e5m2_tESI_NS4_8TiledMMAINS4_8MMA_AtomIJNS4_10MMA_TraitsINS4_19SM100_MMA_F8F6F4_SSEJSH_SJ_fSE_SF_NS4_17integral_constantINS4_4UMMA5MajorELSQ_1EEESR_NSO_INSP_7ScaleInELSS_0EEEST_EEEEEENS4_6LayoutISC_NS5_IJNSA_ILi0EEESX_SX_EEEEENS5_IJNS4_10UnderscoreES10_S10_EEEEENS4_13SM90_TMA_LOADENS4_14ComposedLayoutINS4_7SwizzleILi3ELi4ELi3EEENS4_18smem_ptr_flag_bitsILi8EEENSW_INS5_IJSE_NSA_ILi8EEEEEENS5_IJSB_SE_EEEEEEEvNS4_8identityES13_NS14_INS15_ILi2ELi4ELi3EEES18_NSW_INS5_IJSF_S19_EEENS5_IJSB_SF_EEEEEEEvS1E_EENS_8epilogue10collective18CollectiveEpilogueINS1L_23Sm100TmaWarpSpecializedILi1ELi1ELi64ELb0ELb0EEEJSG_NS5_IJNSW_ISE_SB_EENSW_ISF_SB_EEEEESH_NS5_IJlSB_lEEESH_S1T_NS1L_6fusion15FusionCallbacksIS1P_NS1U_17LinearCombinationISH_fSH_fLNS_15FloatRoundStyleE2EEESG_S1S_JEEENS4_5SM1004TMEM4LOAD26SM100_TMEM_LOAD_32dp32b64xES13_NS14_IS1F_S18_NSW_INS5_IJS19_SF_EEENS5_IJSF_SB_EEEEEEENS4_39AutoVectorizingCopyWithAssumedAlignmentILi128EEENS4_14SM90_TMA_STOREES27_S29_S29_EEEvvEEEEvNT_6ParamsE)
        .other          _ZN7cutlass13device_kernelINS_4gemm6kernel13GemmUniversalIN4cute5tupleIJiiiiEEENS1_10collective13CollectiveMmaINS1_35MainloopSm100TmaUmmaWarpSpecializedILi17ELi2ELi4ENS5_IJNS4_1CILi1EEESB_SB_EEEEENS5_IJNSA_ILi128EEENSA_ILi64EEESF_EEENS_12float_e4m3_tENS5_IJSB_llEEENS_12float_e5m2_tESI_NS4_8TiledMMAINS4_8MMA_AtomIJNS4_10MMA_TraitsINS4_19SM100_MMA_F8F6F4_SSEJSH_SJ_fSE_SF_NS4_17integral_constantINS4_4UMMA5MajorELSQ_1EEESR_NSO_INSP_7ScaleInELSS_0EEEST_EEEEEENS4_6LayoutISC_NS5_IJNSA_ILi0EEESX_SX_EEEEENS5_IJNS4_10UnderscoreES10_S10_EEEEENS4_13SM90_TMA_LOADENS4_14ComposedLayoutINS4_7SwizzleILi3ELi4ELi3EEENS4_18smem_ptr_flag_bitsILi8EEENSW_INS5_IJSE_NSA_ILi8EEEEEENS5_IJSB_SE_EEEEEEEvNS4_8identityES13_NS14_INS15_ILi2ELi4ELi3EEES18_NSW_INS5_IJSF_S19_EEENS5_IJSB_SF_EEEEEEEvS1E_EENS_8epilogue10collective18CollectiveEpilogueINS1L_23Sm100TmaWarpSpecializedILi1ELi1ELi64ELb0ELb0EEEJSG_NS5_IJNSW_ISE_SB_EENSW_ISF_SB_EEEEESH_NS5_IJlSB_lEEESH_S1T_NS1L_6fusion15FusionCallbacksIS1P_NS1U_17LinearCombinationISH_fSH_fLNS_15FloatRoundStyleE2EEESG_S1S_JEEENS4_5SM1004TMEM4LOAD26SM100_TMEM_LOAD_32dp32b64xES13_NS14_IS1F_S18_NSW_INS5_IJS19_SF_EEENS5_IJSF_SB_EEEEEEENS4_39AutoVectorizingCopyWithAssumedAlignmentILi128EEENS4_14SM90_TMA_STOREES27_S29_S29_EEEvvEEEEvNT_6ParamsE,@"STO_CUDA_ENTRY STV_DEFAULT"
_ZN7cutlass13device_kernelINS_4gemm6kernel13GemmUniversalIN4cute5tupleIJiiiiEEENS1_10collective13CollectiveMmaINS1_35MainloopSm100TmaUmmaWarpSpecializedILi17ELi2ELi4ENS5_IJNS4_1CILi1EEESB_SB_EEEEENS5_IJNSA_ILi128EEENSA_ILi64EEESF_EEENS_12float_e4m3_tENS5_IJSB_llEEENS_12float_e5m2_tESI_NS4_8TiledMMAINS4_8MMA_AtomIJNS4_10MMA_TraitsINS4_19SM100_MMA_F8F6F4_SSEJSH_SJ_fSE_SF_NS4_17integral_constantINS4_4UMMA5MajorELSQ_1EEESR_NSO_INSP_7ScaleInELSS_0EEEST_EEEEEENS4_6LayoutISC_NS5_IJNSA_ILi0EEESX_SX_EEEEENS5_IJNS4_10UnderscoreES10_S10_EEEEENS4_13SM90_TMA_LOADENS4_14ComposedLayoutINS4_7SwizzleILi3ELi4ELi3EEENS4_18smem_ptr_flag_bitsILi8EEENSW_INS5_IJSE_NSA_ILi8EEEEEENS5_IJSB_SE_EEEEEEEvNS4_8identityES13_NS14_INS15_ILi2ELi4ELi3EEES18_NSW_INS5_IJSF_S19_EEENS5_IJSB_SF_EEEEEEEvS1E_EENS_8epilogue10collective18CollectiveEpilogueINS1L_23Sm100TmaWarpSpecializedILi1ELi1ELi64ELb0ELb0EEEJSG_NS5_IJNSW_ISE_SB_EENSW_ISF_SB_EEEEESH_NS5_IJlSB_lEEESH_S1T_NS1L_6fusion15FusionCallbacksIS1P_NS1U_17LinearCombinationISH_fSH_fLNS_15FloatRoundStyleE2EEESG_S1S_JEEENS4_5SM1004TMEM4LOAD26SM100_TMEM_LOAD_32dp32b64xES13_NS14_IS1F_S18_NSW_INS5_IJS19_SF_EEENS5_IJSF_SB_EEEEEEENS4_39AutoVectorizingCopyWithAssumedAlignmentILi128EEENS4_14SM90_TMA_STOREES27_S29_S29_EEEvvEEEEvNT_6ParamsE:
[----:B------:R-:W1:Y:S01]  /*0000*/  LDC R1, c[0x0][0x37c] ;  /* 0x0000df00ff017b82 */ /* 0x000e620000000800 */
[----:B------:R-:W2:Y:S01]  /*0010*/  S2R R166, SR_TID.X ;  /* 0x0000000000a67919 */ /* 0x000ea20000002100 */
[----:B------:R-:W3:Y:S01]  /*0020*/  LDCU.64 UR4, c[0x0][0x890] ;  /* 0x00011200ff0477ac */ /* 0x000ee20008000a00 */
[----:B------:R-:W-:Y:S02]  /*0030*/  PRMT R164, RZ, 0x7610, R164 ;  /* 0x00007610ffa47816 */ /* 0x000fe400000000a4 */
[----:B------:R-:W-:Y:S01]  /*0040*/  ELECT P5, URZ, PT ;  /* 0x0000000000ff782f */ /* 0x000fe200038a0000 */
[----:B------:R-:W4:Y:S01]  /*0050*/  LDCU.64 UR40, c[0x0][0x358] ;  /* 0x00006b00ff2877ac */ /* 0x000f220008000a00 */
[----:B---3--:R-:W-:-:S04]  /*0060*/  UISETP.NE.U32.AND UP0, UPT, UR4, URZ, UPT ;  /* 0x000000ff0400728c */ /* 0x008fc8000bf05070 */
[----:B------:R-:W-:Y:S01]  /*0070*/  UISETP.NE.AND.EX UP0, UPT, UR5, URZ, UPT, UP0 ;  /* 0x000000ff0500728c */ /* 0x000fe2000bf05300 */
[----:B--2---:R-:W-:-:S05]  /*0080*/  SHF.R.U32.HI R169, RZ, 0x5, R166 ;  /* 0x00000005ffa97819 */ /* 0x004fca00000116a6 */
[----:B------:R-:W2:Y:S02]  /*0090*/  SHFL.IDX PT, R0, R169, RZ, 0x1f ;  /* 0x00001fffa9007589 */ /* 0x000ea400000e0000 */
[----:B--2---:R-:W-:Y:S01]  /*00a0*/  R2UR UR8, R0 ;  /* 0x00000000000872ca */ /* 0x004fe200000e0000 */
[----:B-1--4-:R-:W-:-:S14]  /*00b0*/  BRA.U UP0, `(.L_x_0) ;  /* 0x00000001002c7547 */ /* 0x012fdc000b800000 */
[----:B------:R-:W1:Y:S02]  /*00c0*/  LDCU.64 UR6, c[0x0][0x888] ;  /* 0x00011100ff0677ac */ /* 0x000e640008000a00 */
[----:B-1----:R-:W-:-:S04]  /*00d0*/  UISETP.NE.U32.AND UP0, UPT, UR6, URZ, UPT ;  /* 0x000000ff0600728c */ /* 0x002fc8000bf05070 */
[----:B------:R-:W-:-:S09]  /*00e0*/  UISETP.NE.AND.EX UP0, UPT, UR7, URZ, UPT, UP0 ;  /* 0x000000ff0700728c */ /* 0x000fd2000bf05300 */
[----:B------:R-:W-:Y:S05]  /*00f0*/  BRA.U !UP0, `(.L_x_1) ;  /* 0x0000000108107547 */ /* 0x000fea000b800000 */
[----:B------:R-:W1:Y:S02]  /*0100*/  LDC.64 R2, c[0x0][0x888] ;  /* 0x00022200ff027b82 */ /* 0x000e640000000a00 */
[----:B-1----:R1:W5:Y:S01]  /*0110*/  LDG.E R81, desc[UR40][R2.64] ;  /* 0x0000002802517981 */ /* 0x002362000c1e1900 */
[----:B------:R-:W-:Y:S01]  /*0120*/  HFMA2 R164, -RZ, RZ, 0, 5.9604644775390625e-08 ;  /* 0x00000001ffa47431 */ /* 0x000fe200000001ff */
[----:B------:R-:W-:Y:S05]  /*0130*/  BRA `(.L_x_0) ;  /* 0x00000000000c7947 */ /* 0x000fea0003800000 */
.L_x_1:
[----:B------:R-:W1:Y:S01]  /*0140*/  LDCU UR6, c[0x0][0x880] ;  /* 0x00011000ff0677ac */ /* 0x000e620008000800 */
[----:B------:R-:W-:Y:S01]  /*0150*/  HFMA2 R164, -RZ, RZ, 0, 5.9604644775390625e-08 ;  /* 0x00000001ffa47431 */ /* 0x000fe200000001ff */
[----:B-1----:R-:W-:-:S07]  /*0160*/  MOV R81, UR6 ;  /* 0x0000000600517c02 */ /* 0x002fce0008000f00 */
.L_x_0:
[----:B------:R-:W2:Y:S02]  /*0170*/  LDCU.64 UR6, c[0x0][0x8b0] ;  /* 0x00011600ff0677ac */ /* 0x000ea40008000a00 */
[----:B--2---:R-:W-:-:S04]  /*0180*/  UISETP.NE.U32.AND UP0, UPT, UR6, URZ, UPT ;  /* 0x000000ff0600728c */ /* 0x004fc8000bf05070 */
[----:B------:R-:W-:-:S09]  /*0190*/  UISETP.NE.AND.EX UP0, UPT, UR7, URZ, UPT, UP0 ;  /* 0x000000ff0700728c */ /* 0x000fd2000bf05300 */
[----:B------:R-:W-:Y:S05]  /*01a0*/  BRA.U UP0, `(.L_x_2) ;  /* 0x0000000100247547 */ /* 0x000fea000b800000 */
[----:B------:R-:W2:Y:S02]  /*01b0*/  LDCU.64 UR6, c[0x0][0x8a8] ;  /* 0x00011500ff0677ac */ /* 0x000ea40008000a00 */
[----:B--2---:R-:W-:-:S04]  /*01c0*/  UISETP.NE.U32.AND UP0, UPT, UR6, URZ, UPT ;  /* 0x000000ff0600728c */ /* 0x004fc8000bf05070 */
[----:B------:R-:W-:-:S09]  /*01d0*/  UISETP.NE.AND.EX UP0, UPT, UR7, URZ, UPT, UP0 ;  /* 0x000000ff0700728c */ /* 0x000fd2000bf05300 */
[----:B------:R-:W-:Y:S05]  /*01e0*/  BRA.U !UP0, `(.L_x_3) ;  /* 0x00000001080c7547 */ /* 0x000fea000b800000 */
[----:B------:R-:W2:Y:S02]  /*01f0*/  LDC.64 R78, c[0x0][0x8a8] ;  /* 0x00022a00ff4e7b82 */ /* 0x000ea40000000a00 */
[----:B--2---:R2:W5:Y:S01]  /*0200*/  LDG.E R78, desc[UR40][R78.64] ;  /* 0x000000284e4e7981 */ /* 0x004562000c1e1900 */
[----:B------:R-:W-:Y:S05]  /*0210*/  BRA `(.L_x_2) ;  /* 0x0000000000087947 */ /* 0x000fea0003800000 */
.L_x_3:
[----:B------:R-:W2:Y:S02]  /*0220*/  LDCU UR6, c[0x0][0x8a0] ;  /* 0x00011400ff0677ac */ /* 0x000ea40008000800 */
[----:B--2---:R-:W-:Y:S02]  /*0230*/  MOV R78, UR6 ;  /* 0x00000006004e7c02 */ /* 0x004fe40008000f00 */
.L_x_2:
[----:B------:R-:W-:Y:S01]  /*0240*/  IMAD.U32 R0, RZ, RZ, UR8 ;  /* 0x00000008ff007e24 */ /* 0x000fe2000f8e00ff */
[----:B------:R-:W-:Y:S04]  /*0250*/  BSSY.RECONVERGENT B0, `(.L_x_4) ;  /* 0x000000c000007945 */ /* 0x000fe80003800200 */
[C---:B------:R-:W-:Y:S02]  /*0260*/  ISETP.NE.OR P1, PT, R0.reuse, 0x1, !P5 ;  /* 0x000000010000780c */ /* 0x040fe40006f25670 */
[----:B------:R-:W-:-:S11]  /*0270*/  ISETP.NE.OR P0, PT, R0, 0x3, !P5 ;  /* 0x000000030000780c */ /* 0x000fd60006f05670 */
[----:B------:R-:W-:Y:S05]  /*0280*/  @P1 BRA `(.L_x_5) ;  /* 0x0000000000201947 */ /* 0x000fea0003800000 */
[----:B------:R-:W3:Y:S02]  /*0290*/  LDCU.64 UR6, c[0x0][0x348] ;  /* 0x00006900ff0677ac */ /* 0x000ee40008000a00 */
[----:B---3--:R-:W-:Y:S02]  /*02a0*/  UIADD3 UR10, UP1, UPT, UR6, 0x80, URZ ;  /* 0x00000080060a7890 */ /* 0x008fe4000ff3e0ff */
[----:B------:R-:W-:Y:S02]  /*02b0*/  UIADD3 UR6, UP0, UPT, UR6, 0x180, URZ ;  /* 0x0000018006067890 */ /* 0x000fe4000ff1e0ff */
[----:B------:R-:W-:Y:S02]  /*02c0*/  UIADD3.X UR11, UPT, UPT, URZ, UR7, URZ, UP1, !UPT ;  /* 0x00000007ff0b7290 */ /* 0x000fe40008ffe4ff */
[----:B------:R-:W-:-:S07]  /*02d0*/  UIADD3.X UR7, UPT, UPT, URZ, UR7, URZ, UP0, !UPT ;  /* 0x00000007ff077290 */ /* 0x000fce00087fe4ff */
[----:B------:R3:W-:Y:S02]  /*02e0*/  UTMACCTL.PF [UR10] ;  /* 0x000000000a0079b9 */ /* 0x0007e40008040000 */
[----:B------:R3:W-:Y:S02]  /*02f0*/  UTMACCTL.PF [UR6] ;  /* 0x00000000060079b9 */ /* 0x0007e40008040000 */
[----:B---3--:R-:W-:Y:S01]  /*0300*/  NOP ;  /* 0x0000000000007918 */ /* 0x008fe20000000000 */
.L_x_5:
[----:B------:R-:W-:Y:S05]  /*0310*/  BSYNC.RECONVERGENT B0 ;  /* 0x0000000000007941 */ /* 0x000fea0003800200 */
.L_x_4:
[----:B------:R-:W-:Y:S04]  /*0320*/  BSSY.RECONVERGENT B0, `(.L_x_6) ;  /* 0x000000a000007945 */ /* 0x000fe80003800200 */
        /* <DEDUP_REMOVED lines=9> */
.L_x_7:
[----:B------:R-:W-:Y:S05]  /*03c0*/  BSYNC.RECONVERGENT B0 ;  /* 0x0000000000007941 */ /* 0x000fea0003800200 */
.L_x_6:
[----:B------:R-:W3:Y:S01]  /*03d0*/  LDCU.64 UR6, c[0x0][0x888] ;  /* 0x00011100ff0677ac */ /* 0x000ee20008000a00 */
[----:B------:R-:W-:Y:S02]  /*03e0*/  UISETP.EQ.U32.AND UP1, UPT, UR4, URZ, UPT ;  /* 0x000000ff0400728c */ /* 0x000fe4000bf22070 */
[----:B------:R-:W-:Y:S02]  /*03f0*/  UPLOP3.LUT UP2, UPT, UPT, UPT, UPT, 0x80, 0x8 ;  /* 0x000000000008789c */ /* 0x000fe40003f4f070 */
[----:B---3--:R-:W-:-:S04]  /*0400*/  UISETP.NE.U32.AND UP0, UPT, UR6, URZ, UPT ;  /* 0x000000ff0600728c */ /* 0x008fc8000bf05070 */
[----:B------:R-:W-:-:S04]  /*0410*/  UISETP.NE.AND.EX UP0, UPT, UR7, URZ, UPT, UP0 ;  /* 0x000000ff0700728c */ /* 0x000fc8000bf05300 */
[----:B------:R-:W-:-:S04]  /*0420*/  UISETP.EQ.OR.EX UP3, UPT, UR5, URZ, !UP0, UP1 ;  /* 0x000000ff0500728c */ /* 0x000fc8000c762710 */
[----:B------:R-:W-:-:S05]  /*0430*/  UP2UR UR44, UPR, URZ, 0x8 ;  /* 0x00000008ff2c7883 */ /* 0x000fca0008000000 */
[----:B------:R-:W-:Y:S07]  /*0440*/  BRA.U !UP3, `(.L_x_8) ;  /* 0x000000010b207547 */ /* 0x000fee000b800000 */
[----:B------:R-:W-:Y:S01]  /*0450*/  UISETP.NE.U32.AND UP2, UPT, UR4, URZ, UPT ;  /* 0x000000ff0400728c */ /* 0x000fe2000bf45070 */
[----:B-----5:R-:W-:Y:S01]  /*0460*/  FSETP.NEU.AND P0, PT, R81, RZ, PT ;  /* 0x000000ff5100720b */ /* 0x020fe20003f0d000 */
[----:B------:R-:W-:Y:S02]  /*0470*/  USEL UR4, URZ, 0xffffffff, UP0 ;  /* 0xffffffffff047887 */ /* 0x000fe40008000000 */
[----:B------:R-:W-:-:S10]  /*0480*/  UISETP.NE.AND.EX UP2, UPT, UR5, URZ, UPT, UP2 ;  /* 0x000000ff0500728c */ /* 0x000fd4000bf45320 */
[----:B------:R-:W-:Y:S01]  /*0490*/  VOTEU.ANY UP1, P0 ;  /* 0x0000000000ff7886 */ /* 0x000fe20000020100 */
[----:B------:R-:W-:-:S04]  /*04a0*/  @!UP2 USEL UR4, URZ, 0xffffffff, UP1 ;  /* 0xffffffffff04a887 */ /* 0x000fc80008800000 */
[----:B------:R-:W-:-:S04]  /*04b0*/  ULOP3.LUT UR4, UR4, 0x1, URZ, 0xc0, !UPT ;  /* 0x0000000104047892 */ /* 0x000fc8000f8ec0ff */
[----:B------:R-:W-:-:S11]  /*04c0*/  UISETP.NE.U32.AND UP2, UPT, UR4, 0x1, UPT ;  /* 0x000000010400788c */ /* 0x000fd6000bf45070 */
.L_x_8:
[----:B-1----:R-:W1:Y:S01]  /*04d0*/  SHFL.IDX PT, R2, R169, RZ, 0x1f ;  /* 0x00001fffa9027589 */ /* 0x002e6200000e0000 */
[----:B------:R-:W-:-:S04]  /*04e0*/  UISETP.NE.AND UP1, UPT, UR8, 0x2, UPT ;  /* 0x000000020800788c */ /* 0x000fc8000bf25270 */
[----:B------:R-:W-:Y:S01]  /*04f0*/  USEL UR13, URZ, 0x1, UP1 ;  /* 0x00000001ff0d7887 */ /* 0x000fe20008800000 */
[----:B-1----:R-:W-:-:S13]  /*0500*/  ISETP.NE.AND P0, PT, R2, RZ, PT ;  /* 0x000000ff0200720c */ /* 0x002fda0003f05270 */
[----:B------:R-:W-:Y:S05]  /*0510*/  @P0 BRA `(.L_x_9) ;  /* 0x0000000000bc0947 */ /* 0x000fea0003800000 */
[----:B------:R-:W-:Y:S01]  /*0520*/  ELECT P0, URZ, PT ;  /* 0x0000000000ff782f */ /* 0x000fe20003800000 */
[----:B------:R-:W-:-:S12]  /*0530*/  BSSY.RECONVERGENT B0, `(.L_x_9) ;  /* 0x000002d000007945 */ /* 0x000fd80003800200 */
[----:B------:R-:W-:Y:S05]  /*0540*/  @!P0 BRA `(.L_x_10) ;  /* 0x0000000000ac8947 */ /* 0x000fea0003800000 */
[----:B------:R-:W1:Y:S01]  /*0550*/  S2UR UR5, SR_CgaCtaId ;  /* 0x00000000000579c3 */ /* 0x000e620000008800 */
[----:B------:R-:W-:Y:S01]  /*0560*/  UMOV UR6, 0x400 ;  /* 0x0000040000067882 */ /* 0x000fe20000000000 */
[----:B------:R-:W-:Y:S01]  /*0570*/  UMOV UR4, 0x1 ;  /* 0x0000000100047882 */ /* 0x000fe20000000000 */
[----:B-1----:R-:W-:Y:S02]  /*0580*/  ULEA UR5, UR5, UR6, 0x18 ;  /* 0x0000000605057291 */ /* 0x002fe4000f8ec0ff */
[----:B------:R-:W-:-:S04]  /*0590*/  UIADD3 UR6, UPT, UPT, -UR4, 0x100000, URZ ;  /* 0x0010000004067890 */ /* 0x000fc8000fffe1ff */
[----:B------:R-:W-:Y:S02]  /*05a0*/  USHF.L.U32 UR7, UR6, 0xb, URZ ;  /* 0x0000000b06077899 */ /* 0x000fe400080006ff */
[----:B------:R-:W-:Y:S01]  /*05b0*/  USHF.L.U32 UR6, UR6, 0x1, URZ ;  /* 0x0000000106067899 */ /* 0x000fe200080006ff */
[----:B------:R-:W1:Y:S11]  /*05c0*/  FENCE.VIEW.ASYNC.S ;  /* 0x00000000000073c6 */ /* 0x000e760000000000 */
[----:B-1----:R1:W3:Y:S01]  /*05d0*/  SYNCS.EXCH.64 URZ, [UR5], UR6 ;  /* 0x0000000605ff75b2 */ /* 0x0022e20008000100 */
[----:B------:R1:W4:Y:S01]  /*05e0*/  SYNCS.EXCH.64 URZ, [UR5+0x88], UR6 ;  /* 0x0000880605ff75b2 */ /* 0x0003220008000100 */
[----:B------:R1:W1:Y:S01]  /*05f0*/  SYNCS.EXCH.64 URZ, [UR5+0x8], UR6 ;  /* 0x0000080605ff75b2 */ /* 0x0002620008000100 */
        /* <DEDUP_REMOVED lines=31> */
[----:B---34-:R-:W-:Y:S01]  /*07f0*/  NOP ;  /* 0x0000000000007918 */ /* 0x018fe20000000000 */
.L_x_10:
[----:B-1----:R-:W-:Y:S05]  /*0800*/  BSYNC.RECONVERGENT B0 ;  /* 0x0000000000007941 */ /* 0x002fea0003800200 */
.L_x_9:
[----:B------:R-:W1:Y:S01]  /*0810*/  SHFL.IDX PT, R2, R169, RZ, 0x1f ;  /* 0x00001fffa9027589 */ /* 0x000e6200000e0000 */
[----:B------:R-:W-:Y:S01]  /*0820*/  NOP ;  /* 0x0000000000007918 */ /* 0x000fe20000000000 */
[----:B-1----:R-:W-:-:S13]  /*0830*/  ISETP.NE.AND P0, PT, R2, 0x1, PT ;  /* 0x000000010200780c */ /* 0x002fda0003f05270 */
[----:B------:R-:W-:Y:S05]  /*0840*/  @P0 BRA `(.L_x_11) ;  /* 0x0000000000400947 */ /* 0x000fea0003800000 */
[----:B------:R-:W1:Y:S01]  /*0850*/  S2UR UR6, SR_CgaCtaId ;  /* 0x00000000000679c3 */ /* 0x000e620000008800 */
[----:B------:R-:W-:Y:S01]  /*0860*/  UMOV UR7, 0x400 ;  /* 0x0000040000077882 */ /* 0x000fe20000000000 */
[----:B------:R-:W-:Y:S01]  /*0870*/  UMOV UR5, 0x20 ;  /* 0x0000002000057882 */ /* 0x000fe20000000000 */
[----:B------:R-:W-:Y:S01]  /*0880*/  UMOV UR4, 0x80 ;  /* 0x0000008000047882 */ /* 0x000fe20000000000 */
[----:B------:R-:W-:-:S04]  /*0890*/  UIADD3 UR10, UPT, UPT, -UR5, 0x100000, URZ ;  /* 0x00100000050a7890 */ /* 0x000fc8000fffe1ff */
[----:B------:R-:W-:Y:S02]  /*08a0*/  USHF.L.U32 UR11, UR10, 0xb, URZ ;  /* 0x0000000b0a0b7899 */ /* 0x000fe400080006ff */
[----:B------:R-:W-:Y:S02]  /*08b0*/  USHF.L.U32 UR10, UR10, 0x1, URZ ;  /* 0x000000010a0a7899 */ /* 0x000fe400080006ff */
[----:B------:R-:W-:-:S04]  /*08c0*/  UIADD3 UR4, UPT, UPT, -UR4, 0x100000, URZ ;  /* 0x0010000004047890 */ /* 0x000fc8000fffe1ff */
[----:B------:R-:W-:Y:S02]  /*08d0*/  USHF.L.U32 UR5, UR4, 0xb, URZ ;  /* 0x0000000b04057899 */ /* 0x000fe400080006ff */
[----:B------:R-:W-:Y:S01]  /*08e0*/  USHF.L.U32 UR4, UR4, 0x1, URZ ;  /* 0x0000000104047899 */ /* 0x000fe200080006ff */
[----:B------:R-:W-:Y:S01]  /*08f0*/  ELECT P0, URZ, PT ;  /* 0x0000000000ff782f */ /* 0x000fe20003800000 */
[----:B-1----:R-:W-:Y:S01]  /*0900*/  ULEA UR6, UR6, UR7, 0x18 ;  /* 0x0000000706067291 */ /* 0x002fe2000f8ec0ff */
[----:B------:R-:W1:Y:S11]  /*0910*/  FENCE.VIEW.ASYNC.S ;  /* 0x00000000000073c6 */ /* 0x000e760000000000 */
[----:B-1----:R1:W3:Y:S01]  /*0920*/  SYNCS.EXCH.64 URZ, [UR6+0x110], UR10 ;  /* 0x0001100a06ff75b2 */ /* 0x0022e20008000100 */
[----:B------:R1:W4:Y:S01]  /*0930*/  SYNCS.EXCH.64 URZ, [UR6+0x118], UR4 ;  /* 0x0001180406ff75b2 */ /* 0x0003220008000100 */
[----:B------:R-:W-:Y:S01]  /*0940*/  NOP ;  /* 0x0000000000007918 */ /* 0x000fe20000000000 */
.L_x_11:
[----:B------:R-:W2:Y:S01]  /*0950*/  SHFL.IDX PT, R2, R169, RZ, 0x1f ;  /* 0x00001fffa9027589 */ /* 0x000ea200000e0000 */
[----:B------:R-:W-:Y:S01]  /*0960*/  NOP ;  /* 0x0000000000007918 */ /* 0x000fe20000000000 */
[----:B--2---:R-:W-:-:S13]  /*0970*/  ISETP.NE.AND P0, PT, R2, 0x3, PT ;  /* 0x000000030200780c */ /* 0x004fda0003f05270 */
[----:B------:R-:W-:Y:S05]  /*0980*/  @P0 BRA `(.L_x_12) ;  /* 0x0000000000300947 */ /* 0x000fea0003800000 */
[----:B-1----:R-:W1:Y:S01]  /*0990*/  S2UR UR5, SR_CgaCtaId ;  /* 0x00000000000579c3 */ /* 0x002e620000008800 */
[----:B------:R-:W-:Y:S01]  /*09a0*/  UMOV UR6, 0x400 ;  /* 0x0000040000067882 */ /* 0x000fe20000000000 */
[----:B------:R-:W-:Y:S01]  /*09b0*/  UMOV UR4, 0x20 ;  /* 0x0000002000047882 */ /* 0x000fe20000000000 */
[----:B------:R-:W-:Y:S01]  /*09c0*/  ELECT P0, URZ, PT ;  /* 0x0000000000ff782f */ /* 0x000fe20003800000 */
[----:B-1----:R-:W-:Y:S02]  /*09d0*/  ULEA UR5, UR5, UR6, 0x18 ;  /* 0x0000000605057291 */ /* 0x002fe4000f8ec0ff */
[----:B------:R-:W-:-:S04]  /*09e0*/  UIADD3 UR6, UPT, UPT, -UR4, 0x100000, URZ ;  /* 0x0010000004067890 */ /* 0x000fc8000fffe1ff */
[----:B------:R-:W-:Y:S02]  /*09f0*/  USHF.L.U32 UR7, UR6, 0xb, URZ ;  /* 0x0000000b06077899 */ /* 0x000fe400080006ff */
[----:B------:R-:W-:Y:S01]  /*0a00*/  USHF.L.U32 UR6, UR6, 0x1, URZ ;  /* 0x0000000106067899 */ /* 0x000fe200080006ff */
[----:B------:R-:W1:Y:S11]  /*0a10*/  FENCE.VIEW.ASYNC.S ;  /* 0x00000000000073c6 */ /* 0x000e760000000000 */
[----:B-1----:R2:W1:Y:S01]  /*0a20*/  SYNCS.EXCH.64 URZ, [UR5+0x120], UR6 ;  /* 0x0001200605ff75b2 */ /* 0x0024620008000100 */
[----:B------:R2:W1:Y:S02]  /*0a30*/  SYNCS.EXCH.64 URZ, [UR5+0x128], UR6 ;  /* 0x0001280605ff75b2 */ /* 0x0004640008000100 */
[----:B--2---:R-:W-:Y:S01]  /*0a40*/  NOP ;  /* 0x0000000000007918 */ /* 0x004fe20000000000 */
.L_x_12:
[----:B------:R-:W2:Y:S01]  /*0a50*/  SHFL.IDX PT, R2, R169, RZ, 0x1f ;  /* 0x00001fffa9027589 */ /* 0x000ea200000e0000 */
[----:B------:R-:W-:Y:S01]  /*0a60*/  NOP ;  /* 0x0000000000007918 */ /* 0x000fe20000000000 */
[----:B--2---:R-:W-:-:S13]  /*0a70*/  ISETP.NE.AND P0, PT, R2, 0x4, PT ;  /* 0x000000040200780c */ /* 0x004fda0003f05270 */
[----:B------:R-:W-:Y:S05]  /*0a80*/  @P0 BRA `(.L_x_13) ;  /* 0x00000000004c0947 */ /* 0x000fea0003800000 */
[----:B-1----:R-:W1:Y:S01]  /*0a90*/  S2UR UR5, SR_CgaCtaId ;  /* 0x00000000000579c3 */ /* 0x002e620000008800 */
[----:B------:R-:W-:Y:S01]  /*0aa0*/  UMOV UR7, 0x100 ;  /* 0x0000010000077882 */ /* 0x000fe20000000000 */
[----:B------:R-:W-:Y:S01]  /*0ab0*/  UMOV UR6, 0x400 ;  /* 0x0000040000067882 */ /* 0x000fe20000000000 */
[----:B------:R-:W-:Y:S01]  /*0ac0*/  USEL UR7, UR7, 0xe0, UP2 ;  /* 0x000000e007077887 */ /* 0x000fe20009000000 */
[----:B------:R-:W-:Y:S01]  /*0ad0*/  UMOV UR4, 0x1 ;  /* 0x0000000100047882 */ /* 0x000fe20000000000 */
[----:B------:R-:W-:Y:S01]  /*0ae0*/  ELECT P0, URZ, PT ;  /* 0x0000000000ff782f */ /* 0x000fe20003800000 */
[----:B------:R-:W-:-:S04]  /*0af0*/  UIADD3 UR10, UPT, UPT, -UR4, 0x100000, URZ ;  /* 0x00100000040a7890 */ /* 0x000fc8000fffe1ff */
[----:B------:R-:W-:Y:S02]  /*0b00*/  USHF.L.U32 UR11, UR10, 0xb, URZ ;  /* 0x0000000b0a0b7899 */ /* 0x000fe400080006ff */
[----:B------:R-:W-:Y:S02]  /*0b10*/  USHF.L.U32 UR10, UR10, 0x1, URZ ;  /* 0x000000010a0a7899 */ /* 0x000fe400080006ff */
[----:B-1----:R-:W-:Y:S02]  /*0b20*/  ULEA UR5, UR5, UR6, 0x18 ;  /* 0x0000000605057291 */ /* 0x002fe4000f8ec0ff */
[----:B------:R-:W-:-:S04]  /*0b30*/  UIADD3 UR6, UPT, UPT, -UR7, 0x100000, URZ ;  /* 0x0010000007067890 */ /* 0x000fc8000fffe1ff */
[----:B------:R-:W-:Y:S02]  /*0b40*/  USHF.L.U32 UR7, UR6, 0xb, URZ ;  /* 0x0000000b06077899 */ /* 0x000fe400080006ff */
[----:B------:R-:W-:Y:S01]  /*0b50*/  USHF.L.U32 UR6, UR6, 0x1, URZ ;  /* 0x0000000106067899 */ /* 0x000fe200080006ff */
[----:B------:R-:W1:Y:S03]  /*0b60*/  FENCE.VIEW.ASYNC.S ;  /* 0x00000000000073c6 */ /* 0x000e660000000000 */
[----:B-1----:R2:W1:Y:S08]  /*0b70*/  SYNCS.EXCH.64 URZ, [UR5+0x130], UR10 ;  /* 0x0001300a05ff75b2 */ /* 0x0024700008000100 */
[----:B------:R2:W1:Y:S01]  /*0b80*/  SYNCS.EXCH.64 URZ, [UR5+0x140], UR6 ;  /* 0x0001400605ff75b2 */ /* 0x0004620008000100 */
[----:B------:R2:W1:Y:S01]  /*0b90*/  SYNCS.EXCH.64 URZ, [UR5+0x138], UR10 ;  /* 0x0001380a05ff75b2 */ /* 0x0004620008000100 */
[----:B------:R2:W1:Y:S02]  /*0ba0*/  SYNCS.EXCH.64 URZ, [UR5+0x148], UR6 ;  /* 0x0001480605ff75b2 */ /* 0x0004640008000100 */
[----:B--2---:R-:W-:Y:S01]  /*0bb0*/  NOP ;  /* 0x0000000000007918 */ /* 0x004fe20000000000 */
.L_x_13:
[----:B------:R-:W2:Y:S01]  /*0bc0*/  SHFL.IDX PT, R2, R169, RZ, 0x1f ;  /* 0x00001fffa9027589 */ /* 0x000ea200000e0000 */
[----:B------:R-:W-:Y:S01]  /*0bd0*/  NOP ;  /* 0x0000000000007918 */ /* 0x000fe20000000000 */
[----:B--2---:R-:W-:-:S13]  /*0be0*/  ISETP.NE.AND P0, PT, R2, 0x5, PT ;  /* 0x000000050200780c */ /* 0x004fda0003f05270 */
[----:B------:R-:W-:Y:S05]  /*0bf0*/  @P0 BRA `(.L_x_14) ;  /* 0x0000000000580947 */ /* 0x000fea0003800000 */
[----:B-1----:R-:W1:Y:S01]  /*0c00*/  S2UR UR6, SR_CgaCtaId ;  /* 0x00000000000679c3 */ /* 0x002e620000008800 */
        /* <DEDUP_REMOVED lines=12> */
[----:B-1----:R2:W1:Y:S01]  /*0cd0*/  SYNCS.EXCH.64 URZ, [UR6+0x150], UR10 ;  /* 0x0001500a06ff75b2 */ /* 0x0024620008000100 */
[----:B------:R2:W1:Y:S01]  /*0ce0*/  SYNCS.EXCH.64 URZ, [UR6+0x170], UR4 ;  /* 0x0001700406ff75b2 */ /* 0x0004620008000100 */
[----:B------:R2:W1:Y:S01]  /*0cf0*/  SYNCS.EXCH.64 URZ, [UR6+0x158], UR10 ;  /* 0x0001580a06ff75b2 */ /* 0x0004620008000100 */
[----:B------:R2:W1:Y:S01]  /*0d00*/  SYNCS.EXCH.64 URZ, [UR6+0x178], UR4 ;  /* 0x0001780406ff75b2 */ /* 0x0004620008000100 */
[----:B------:R2:W1:Y:S01]  /*0d10*/  SYNCS.EXCH.64 URZ, [UR6+0x160], UR10 ;  /* 0x0001600a06ff75b2 */ /* 0x0004620008000100 */
[----:B------:R2:W1:Y:S01]  /*0d20*/  SYNCS.EXCH.64 URZ, [UR6+0x180], UR4 ;  /* 0x0001800406ff75b2 */ /* 0x0004620008000100 */
[----:B------:R2:W1:Y:S01]  /*0d30*/  SYNCS.EXCH.64 URZ, [UR6+0x168], UR10 ;  /* 0x0001680a06ff75b2 */ /* 0x0004620008000100 */
[----:B------:R2:W1:Y:S02]  /*0d40*/  SYNCS.EXCH.64 URZ, [UR6+0x188], UR4 ;  /* 0x0001880406ff75b2 */ /* 0x0004640008000100 */
[----:B--2---:R-:W-:Y:S01]  /*0d50*/  NOP ;  /* 0x0000000000007918 */ /* 0x004fe20000000000 */
.L_x_14:
        /* <DEDUP_REMOVED lines=14> */
[----:B------:R2:W1:Y:S01]  /*0e40*/  SYNCS.EXCH.64 URZ, [UR5+0x1a0], UR6 ;  /* 0x0001a00605ff75b2 */ /* 0x0004620008000100 */
[----:B------:R2:W1:Y:S01]  /*0e50*/  SYNCS.EXCH.64 URZ, [UR5+0x198], UR6 ;  /* 0x0001980605ff75b2 */ /* 0x0004620008000100 */
[----:B------:R2:W1:Y:S02]  /*0e60*/  SYNCS.EXCH.64 URZ, [UR5+0x1a8], UR6 ;  /* 0x0001a80605ff75b2 */ /* 0x0004640008000100 */
[----:B--2---:R-:W-:Y:S01]  /*0e70*/  NOP ;  /* 0x0000000000007918 */ /* 0x004fe20000000000 */
.L_x_15:
[----:B-1----:R-:W1:Y:S01]  /*0e80*/  S2UR UR5, SR_CTAID.X ;  /* 0x00000000000579c3 */ /* 0x002e620000002500 */
[----:B------:R-:W-:-:S05]  /*0e90*/  CS2R.32 R165, SR_CgaSize ;  /* 0x0000000000a57805 */ /* 0x000fca0000008a00 */
[----:B------:R-:W-:-:S05]  /*0ea0*/  IMAD R165, R165, -0xa0, RZ ;  /* 0xffffff60a5a57824 */ /* 0x000fca00078e02ff */
[----:B------:R-:W-:-:S14]  /*0eb0*/  R2UR UR7, R165 ;  /* 0x00000000a50772ca */ /* 0x000fdc00000e0000 */
[----:B------:R-:W2:Y:S01]  /*0ec0*/  LDCU UR7, c[0x0][UR7+0x2b0] ;  /* 0x00005600070777ac */ /* 0x000ea20008000800 */
[----:B------:R-:W-:Y:S01]  /*0ed0*/  NOP ;  /* 0x0000000000007918 */ /* 0x000fe20000000000 */
[----:B------:R-:W-:-:S05]  /*0ee0*/  CS2R.32 R165, SR_CgaSize ;  /* 0x0000000000a57805 */ /* 0x000fca0000008a00 */
[----:B------:R-:W-:-:S05]  /*0ef0*/  IMAD R165, R165, -0xa0, RZ ;  /* 0xffffff60a5a57824 */ /* 0x000fca00078e02ff */
[----:B------:R-:W-:-:S14]  /*0f00*/  R2UR UR6, R165 ;  /* 0x00000000a50672ca */ /* 0x000fdc00000e0000 */
[----:B------:R-:W3:Y:S01]  /*0f10*/  LDCU UR6, c[0x0][UR6+0x2b4] ;  /* 0x00005680060677ac */ /* 0x000ee20008000800 */
[----:B------:R-:W4:Y:S08]  /*0f20*/  S2UR UR4, SR_CTAID.Y ;  /* 0x00000000000479c3 */ /* 0x000f300000002600 */
[----:B------:R-:W3:Y:S01]  /*0f30*/  LDC R9, c[0x0][0xb24] ;  /* 0x0002c900ff097b82 */ /* 0x000ee20000000800 */
[----:B-1----:R-:W-:-:S02]  /*0f40*/  I2FP.F32.U32 R5, UR5 ;  /* 0x0000000500057c45 */ /* 0x002fc40008201000 */
[----:B------:R-:W-:-:S05]  /*0f50*/  CS2R.32 R3, SR_CgaSize ;  /* 0x0000000000037805 */ /* 0x000fca0000008a00 */
[----:B------:R-:W-:-:S06]  /*0f60*/  IMAD R3, R3, -0xa0, RZ ;  /* 0xffffff6003037824 */ /* 0x000fcc00078e02ff */
[----:B------:R-:W1:Y:S01]  /*0f70*/  LDC R3, c[0x0][R3+0x2a0] ;  /* 0x0000a80003037b82 */ /* 0x000e620000000800 */
[----:B------:R-:W-:Y:S01]  /*0f80*/  MOV R165, UR5 ;  /* 0x0000000500a57c02 */ /* 0x000fe20008000f00 */
[----:B--2---:R-:W-:Y:S01]  /*0f90*/  FMUL R5, R5, UR7 ;  /* 0x0000000705057c20 */ /* 0x004fe20008400000 */
[----:B----4-:R-:W-:Y:S02]  /*0fa0*/  I2FP.F32.U32 R4, UR4 ;  /* 0x0000000400047c45 */ /* 0x010fe40008201000 */
[----:B------:R-:W-:-:S05]  /*0fb0*/  CS2R.32 R2, SR_CgaSize ;  /* 0x0000000000027805 */ /* 0x000fca0000008a00 */
[----:B------:R-:W-:-:S06]  /*0fc0*/  IMAD R2, R2, -0xa0, RZ ;  /* 0xffffff6002027824 */ /* 0x000fcc00078e02ff */
[----:B------:R-:W2:Y:S01]  /*0fd0*/  LDC R2, c[0x0][R2+0x2a4] ;  /* 0x0000a90002027b82 */ /* 0x000ea20000000800 */
[----:B------:R-:W4:Y:S01]  /*0fe0*/  F2I.U32.TRUNC.NTZ R154, R5 ;  /* 0x00000005009a7305 */ /* 0x000f22000020f000 */
[----:B------:R-:W-:Y:S01]  /*0ff0*/  MOV R155, UR4 ;  /* 0x00000004009b7c02 */ /* 0x000fe20008000f00 */
[----:B---3--:R-:W-:-:S05]  /*1000*/  FMUL R4, R4, UR6 ;  /* 0x0000000604047c20 */ /* 0x008fca0008400000 */
[----:B------:R-:W-:Y:S01]  /*1010*/  BAR.SYNC.DEFER_BLOCKING 0x0 ;  /* 0x0000000000007b1d */ /* 0x000fe20000010000 */
[----:B------:R-:W-:-:S05]  /*1020*/  ISETP.GE.AND P0, PT, R9, 0x1, PT ;  /* 0x000000010900780c */ /* 0x000fca0003f06270 */
[----:B------:R-:W3:Y:S02]  /*1030*/  F2I.U32.TRUNC.NTZ R143, R4 ;  /* 0x00000004008f7305 */ /* 0x000ee4000020f000 */
[----:B------:R-:W2:Y:S01]  /*1040*/  S2UR UR36, SR_CTAID.Z ;  /* 0x00000000002479c3 */ /* 0x000ea20000002700 */
[----:B----4-:R-:W-:-:S05]  /*1050*/  IADD3 R154, PT, PT, -R154, RZ, RZ ;  /* 0x000000ff9a9a7210 */ /* 0x010fca0007ffe1ff */
[----:B-1----:R-:W-:Y:S01]  /*1060*/  IMAD R154, R3, R154, UR5 ;  /* 0x00000005039a7e24 */ /* 0x002fe2000f8e029a */
[----:B---3--:R-:W-:-:S05]  /*1070*/  IADD3 R143, PT, PT, -R143, RZ, RZ ;  /* 0x000000ff8f8f7210 */ /* 0x008fca0007ffe1ff */
[----:B--2---:R-:W-:Y:S01]  /*1080*/  IMAD R143, R2, R143, UR4 ;  /* 0x00000004028f7e24 */ /* 0x004fe2000f8e028f */
[----:B------:R-:W-:Y:S06]  /*1090*/  @!P0 BRA `(.L_x_16) ;  /* 0x0000000000b88947 */ /* 0x000fec0003800000 */
[----:B------:R-:W1:Y:S01]  /*10a0*/  LDC.64 R4, c[0x0][0xb18] ;  /* 0x0002c600ff047b82 */ /* 0x000e620000000a00 */
[----:B------:R-:W-:-:S07]  /*10b0*/  ISETP.NE.AND P0, PT, R9, 0x1, PT ;  /* 0x000000010900780c */ /* 0x000fce0003f05270 */
[----:B------:R-:W2:Y:S08]  /*10c0*/  LDC R10, c[0x0][0xb0c] ;  /* 0x0002c300ff0a7b82 */ /* 0x000eb00000000800 */
[----:B------:R-:W3:Y:S08]  /*10d0*/  LDC R11, c[0x0][0x370] ;  /* 0x0000dc00ff0b7b82 */ /* 0x000ef00000000800 */
[----:B------:R-:W4:Y:S01]  /*10e0*/  LDC R12, c[0x0][0x374] ;  /* 0x0000dd00ff0c7b82 */ /* 0x000f220000000800 */
[----:B-1----:R-:W-:-:S07]  /*10f0*/  ISETP.NE.AND P1, PT, R4, 0x1, PT ;  /* 0x000000010400780c */ /* 0x002fce0003f25270 */
[----:B------:R-:W3:Y:S01]  /*1100*/  LDC.64 R6, c[0x0][0xb10] ;  /* 0x0002c400ff067b82 */ /* 0x000ee20000000a00 */
[----:B--2---:R-:W-:-:S07]  /*1110*/  ISETP.NE.AND P2, PT, R10, 0x1, PT ;  /* 0x000000010a00780c */ /* 0x004fce0003f45270 */
[----:B------:R-:W1:Y:S08]  /*1120*/  LDC R8, c[0x0][0xb20] ;  /* 0x0002c800ff087b82 */ /* 0x000e700000000800 */
[----:B------:R-:W2:Y:S01]  /*1130*/  LDC.64 R2, c[0x0][0xb28] ;  /* 0x0002ca00ff027b82 */ /* 0x000ea20000000a00 */
[----:B----4-:R-:W-:-:S04]  /*1140*/  IMAD.HI.U32 R13, R12, R5, RZ ;  /* 0x000000050c0d7227 */ /* 0x010fc800078e00ff */
[----:B------:R-:W-:-:S04]  /*1150*/  IMAD.HI.U32 R5, R155, R5, RZ ;  /* 0x000000059b057227 */ /* 0x000fc800078e00ff */
[----:B---3--:R-:W-:-:S04]  /*1160*/  IMAD.HI.U32 R14, R11, R6, RZ ;  /* 0x000000060b0e7227 */ /* 0x008fc800078e00ff */
[----:B------:R-:W-:Y:S01]  /*1170*/  IMAD.HI.U32 R16, R165, R6, RZ ;  /* 0x00000006a5107227 */ /* 0x000fe200078e00ff */
[-C--:B------:R-:W-:Y:S02]  /*1180*/  @P2 SHF.R.U32.HI R11, RZ, R7.reuse, R14 ;  /* 0x00000007ff0b2219 */ /* 0x080fe4000001160e */
[-C--:B-1----:R-:W-:Y:S02]  /*1190*/  @P1 SHF.R.U32.HI R12, RZ, R8.reuse, R13 ;  /* 0x00000008ff0c1219 */ /* 0x082fe4000001160d */
[----:B------:R-:W-:Y:S02]  /*11a0*/  SHF.R.U32.HI R8, RZ, R8, R5 ;  /* 0x00000008ff087219 */ /* 0x000fe40000011605 */
[----:B------:R-:W-:Y:S02]  /*11b0*/  SHF.R.U32.HI R16, RZ, R7, R16 ;  /* 0x00000007ff107219 */ /* 0x000fe40000011610 */
[----:B------:R-:W-:Y:S01]  /*11c0*/  SEL R5, R155, R8, !P1 ;  /* 0x000000089b057207 */ /* 0x000fe20004800000 */
[----:B--2---:R-:W-:Y:S01]  /*11d0*/  IMAD.HI.U32 R14, R12, R2, RZ ;  /* 0x000000020c0e7227 */ /* 0x004fe200078e00ff */
[----:B------:R-:W-:-:S03]  /*11e0*/  SEL R7, R165, R16, !P2 ;  /* 0x00000010a5077207 */ /* 0x000fc60005000000 */
[----:B------:R-:W-:Y:S01]  /*11f0*/  IMAD.HI.U32 R6, R11, R2, RZ ;  /* 0x000000020b067227 */ /* 0x000fe200078e00ff */
[----:B------:R-:W-:-:S04]  /*1200*/  @P0 SHF.R.U32.HI R12, RZ, R3, R14 ;  /* 0x00000003ff0c0219 */ /* 0x000fc8000001160e */
[----:B------:R-:W-:Y:S01]  /*1210*/  @P0 SHF.R.U32.HI R11, RZ, R3, R6 ;  /* 0x00000003ff0b0219 */ /* 0x000fe20000011606 */
[----:B------:R-:W-:-:S04]  /*1220*/  IMAD R12, R12, R9, RZ ;  /* 0x000000090c0c7224 */ /* 0x000fc800078e02ff */
[----:B------:R-:W-:Y:S01]  /*1230*/  IMAD R6, R11, R9, RZ ;  /* 0x000000090b067224 */ /* 0x000fe200078e02ff */
[----:B------:R-:W-:-:S04]  /*1240*/  ISETP.GE.AND P1, PT, R5, R12, PT ;  /* 0x0000000c0500720c */ /* 0x000fc80003f26270 */
[----:B------:R-:W-:Y:S01]  /*1250*/  ISETP.GE.OR P1, PT, R7, R6, P1 ;  /* 0x000000060700720c */ /* 0x000fe20000f26670 */
[----:B------:R-:W-:-:S05]  /*1260*/  IMAD.HI.U32 R6, R5, R2, RZ ;  /* 0x0000000205067227 */ /* 0x000fca00078e00ff */
[----:B------:R-:W-:-:S04]  /*1270*/  SHF.R.U32.HI R6, RZ, R3, R6 ;  /* 0x00000003ff067219 */ /* 0x000fc80000011606 */
[----:B------:R-:W-:-:S03]  /*1280*/  SEL R6, R5, R6, !P0 ;  /* 0x0000000605067207 */ /* 0x000fc60004000000 */
[----:B------:R-:W-:Y:S01]  /*1290*/  @!P1 IMAD.HI.U32 R8, R7, R2, RZ ;  /* 0x0000000207089227 */ /* 0x000fe200078e00ff */
[----:B------:R-:W-:-:S04]  /*12a0*/  IADD3 R2, PT, PT, -R6, RZ, RZ ;  /* 0x000000ff06027210 */ /* 0x000fc80007ffe1ff */
[----:B------:R-:W-:Y:S01]  /*12b0*/  @!P1 SHF.R.U32.HI R8, RZ, R3, R8 ;  /* 0x00000003ff089219 */ /* 0x000fe20000011608 */
[----:B------:R-:W-:-:S03]  /*12c0*/  IMAD R2, R9, R2, R5 ;  /* 0x0000000209027224 */ /* 0x000fc600078e0205 */
[----:B------:R-:W-:Y:S02]  /*12d0*/  @!P1 SEL R3, R7, R8, !P0 ;  /* 0x0000000807039207 */ /* 0x000fe40004000000 */
[----:B------:R-:W-:-:S03]  /*12e0*/  IADD3 R8, PT, PT, -R5, RZ, RZ ;  /* 0x000000ff05087210 */ /* 0x000fc60007ffe1ff */
[--C-:B------:R-:W-:Y:S02]  /*12f0*/  @!P1 IMAD.IADD R6, R6, 0x1, -R3.reuse ;  /* 0x0000000106069824 */ /* 0x100fe400078e0a03 */
[----:B------:R-:W-:Y:S01]  /*1300*/  @!P1 IMAD R3, R2, R11, R3 ;  /* 0x0000000b02039224 */ /* 0x000fe200078e0203 */
[----:B------:R-:W-:Y:S01]  /*1310*/  IADD3 R2, PT, PT, -R7, RZ, RZ ;  /* 0x000000ff07027210 */ /* 0x000fe20007ffe1ff */
[----:B------:R-:W-:Y:S02]  /*1320*/  @!P1 IMAD R5, R6, R9, R7 ;  /* 0x0000000906059224 */ /* 0x000fe400078e0207 */
[----:B------:R-:W-:Y:S02]  /*1330*/  IMAD R8, R4, R8, R155 ;  /* 0x0000000804087224 */ /* 0x000fe400078e029b */
[----:B------:R-:W-:Y:S02]  /*1340*/  @!P1 IMAD.MOV.U32 R7, RZ, RZ, R3 ;  /* 0x000000ffff079224 */ /* 0x000fe400078e0003 */
[----:B------:R-:W-:-:S02]  /*1350*/  IMAD R2, R10, R2, R165 ;  /* 0x000000020a027224 */ /* 0x000fc400078e02a5 */
[----:B------:R-:W-:Y:S02]  /*1360*/  IMAD R155, R5, R4, R8 ;  /* 0x00000004059b7224 */ /* 0x000fe400078e0208 */
[----:B------:R-:W-:Y:S02]  /*1370*/  IMAD R165, R7, R10, R2 ;  /* 0x0000000a07a57224 */ /* 0x000fe400078e0202 */
.L_x_16:
[----:B------:R-:W1:Y:S01]  /*1380*/  LDCU UR4, c[0x0][0xb30] ;  /* 0x00016600ff0477ac */ /* 0x000e620008000800 */
[----:B------:R-:W2:Y:S08]  /*1390*/  S2UR UR37, SR_CgaCtaId ;  /* 0x00000000002579c3 */ /* 0x000eb00000008800 */
[----:B------:R-:W3:Y:S01]  /*13a0*/  LDC R72, c[0x0][0xb24] ;  /* 0x0002c900ff487b82 */ /* 0x000ee20000000800 */
[----:B-1----:R-:W-:-:S09]  /*13b0*/  UISETP.NE.AND UP1, UPT, UR4, 0x1, UPT ;  /* 0x000000010400788c */ /* 0x002fd2000bf25270 */
[----:B--2---:R-:W-:Y:S05]  /*13c0*/  BRA.U UP1, `(.L_x_17) ;  /* 0x0000000101407547 */ /* 0x004fea000b800000 */
[----:B------:R-:W1:Y:S08]  /*13d0*/  LDC.64 R4, c[0x0][0xb10] ;  /* 0x0002c400ff047b82 */ /* 0x000e700000000a00 */
[----:B------:R-:W2:Y:S08]  /*13e0*/  LDC.64 R2, c[0x0][0xb18] ;  /* 0x0002c600ff027b82 */ /* 0x000eb00000000a00 */
[----:B------:R-:W4:Y:S08]  /*13f0*/  LDC R6, c[0x0][0xb20] ;  /* 0x0002c800ff067b82 */ /* 0x000f300000000800 */
[----:B------:R-:W3:Y:S01]  /*1400*/  LDC R8, c[0x0][0xb0c] ;  /* 0x0002c300ff087b82 */ /* 0x000ee20000000800 */
[----:B-1----:R-:W-:-:S05]  /*1410*/  IMAD.HI.U32 R4, R165, R4, RZ ;  /* 0x00000004a5047227 */ /* 0x002fca00078e00ff */
[----:B------:R-:W-:Y:S01]  /*1420*/  SHF.R.U32.HI R4, RZ, R5, R4 ;  /* 0x00000005ff047219 */ /* 0x000fe20000011604 */
[----:B--2---:R-:W-:Y:S01]  /*1430*/  IMAD.HI.U32 R3, R155, R3, RZ ;  /* 0x000000039b037227 */ /* 0x004fe200078e00ff */
[----:B------:R-:W-:-:S04]  /*1440*/  ISETP.NE.AND P0, PT, R2, 0x1, PT ;  /* 0x000000010200780c */ /* 0x000fc80003f05270 */
[----:B----4-:R-:W-:-:S04]  /*1450*/  SHF.R.U32.HI R6, RZ, R6, R3 ;  /* 0x00000006ff067219 */ /* 0x010fc80000011603 */
[----:B------:R-:W-:Y:S02]  /*1460*/  SEL R3, R155, R6, !P0 ;  /* 0x000000069b037207 */ /* 0x000fe40004000000 */
[----:B---3--:R-:W-:-:S04]  /*1470*/  ISETP.NE.AND P1, PT, R8, 0x1, PT ;  /* 0x000000010800780c */ /* 0x008fc80003f25270 */
[----:B------:R-:W-:-:S05]  /*1480*/  SEL R4, R165, R4, !P1 ;  /* 0x00000004a5047207 */ /* 0x000fca0004800000 */
[----:B------:R-:W-:Y:S02]  /*1490*/  IMAD.IADD R5, R3, 0x1, -R4 ;  /* 0x0000000103057824 */ /* 0x000fe400078e0a04 */
[----:B------:R-:W-:Y:S02]  /*14a0*/  IMAD.IADD R3, R4, 0x1, -R3 ;  /* 0x0000000104037824 */ /* 0x000fe400078e0a03 */
[----:B------:R-:W-:Y:S02]  /*14b0*/  IMAD R165, R5, R8, R165 ;  /* 0x0000000805a57224 */ /* 0x000fe400078e02a5 */
[----:B------:R-:W-:-:S07]  /*14c0*/  IMAD R155, R3, R2, R155 ;  /* 0x00000002039b7224 */ /* 0x000fce00078e029b */
.L_x_17:
[----:B------:R-:W-:Y:S01]  /*14d0*/  BAR.SYNC.DEFER_BLOCKING 0x0 ;  /* 0x0000000000007b1d */ /* 0x000fe20000010000 */
[----:B------:R-:W-:Y:S01]  /*14e0*/  UISETP.NE.AND UP1, UPT, UR8, 0x2, UPT ;  /* 0x000000020800788c */ /* 0x000fe2000bf25270 */
[----:B------:R-:W-:Y:S02]  /*14f0*/  ISETP.NE.OR P5, PT, R0, 0x2, !P5 ;  /* 0x000000020000780c */ /* 0x000fe40006fa5670 */
[----:B------:R-:W-:-:S06]  /*1500*/  LOP3.LUT R2, R166, 0x1f, RZ, 0xc0, !PT ;  /* 0x0000001fa6027812 */ /* 0x000fcc00078ec0ff */
[----:B------:R-:W-:Y:S05]  /*1510*/  BRA.U UP1, `(.L_x_18) ;  /* 0x0000001901307547 */ /* 0x000fea000b800000 */
[----:B------:R-:W1:Y:S01]  /*1520*/  LDCU UR13, c[0x0][0x38c] ;  /* 0x00007180ff0d77ac */ /* 0x000e620008000800 */
[----:B------:R-:W2:Y:S01]  /*1530*/  LDC R9, c[0x0][0x370] ;  /* 0x0000dc00ff097b82 */ /* 0x000ea20000000800 */
[----:B------:R-:W-:Y:S01]  /*1540*/  PLOP3.LUT P1, PT, PT, PT, UP2, 0x80, 0x8 ;  /* 0x000000000008781c */ /* 0x000fe20003f2f028 */
[----:B------:R-:W-:Y:S01]  /*1550*/  IMAD.MOV.U32 R15, RZ, RZ, 0x1 ;  /* 0x00000001ff0f7424 */ /* 0x000fe200078e00ff */
[----:B------:R-:W-:Y:S01]  /*1560*/  ISETP.EQ.OR P4, PT, R2, RZ, P5 ;  /* 0x000000ff0200720c */ /* 0x000fe20002f82670 */
[----:B------:R-:W-:Y:S01]  /*1570*/  IMAD.MOV.U32 R14, RZ, RZ, RZ ;  /* 0x000000ffff0e7224 */ /* 0x000fe200078e00ff */
[----:B------:R-:W-:Y:S02]  /*1580*/  PLOP3.LUT P1, PT, P1, PT, PT, 0x8, 0x80 ;  /* 0x000000000080781c */ /* 0x000fe40000f2e170 */
[----:B------:R-:W-:Y:S01]  /*1590*/  CS2R R12, SRZ ;  /* 0x00000000000c7805 */ /* 0x000fe2000001ff00 */
[----:B------:R-:W-:Y:S01]  /*15a0*/  IMAD.MOV.U32 R10, RZ, RZ, 0x1 ;  /* 0x00000001ff0a7424 */ /* 0x000fe200078e00ff */
[----:B------:R-:W4:Y:S01]  /*15b0*/  LDC R0, c[0x0][0x374] ;  /* 0x0000dd00ff007b82 */ /* 0x000f220000000800 */
[----:B------:R-:W2:Y:S01]  /*15c0*/  LDCU.64 UR22, c[0x0][0x348] ;  /* 0x00006900ff1677ac */ /* 0x000ea20008000a00 */
[----:B------:R-:W-:Y:S01]  /*15d0*/  UMOV UR6, URZ ;  /* 0x000000ff00067c82 */ /* 0x000fe20008000000 */
[----:B-1----:R-:W-:-:S04]  /*15e0*/  UIADD3 UR5, UPT, UPT, UR13, 0x3f, URZ ;  /* 0x0000003f0d057890 */ /* 0x002fc8000fffe0ff */
[----:B------:R-:W-:-:S04]  /*15f0*/  USHF.R.S32.HI UR4, URZ, 0x1f, UR5 ;  /* 0x0000001fff047899 */ /* 0x000fc80008011405 */
[----:B------:R-:W-:-:S04]  /*1600*/  ULEA.HI UR4, UR4, UR5, URZ, 0x6 ;  /* 0x0000000504047291 */ /* 0x000fc8000f8f30ff */
[----:B------:R-:W-:Y:S02]  /*1610*/  USHF.R.S32.HI UR15, URZ, 0x6, UR4 ;  /* 0x00000006ff0f7899 */ /* 0x000fe40008011404 */
[----:B------:R-:W-:Y:S02]  /*1620*/  UIADD3 UR4, UPT, UPT, UR13, -0x1, URZ ;  /* 0xffffffff0d047890 */ /* 0x000fe4000fffe0ff */
[----:B------:R-:W-:Y:S02]  /*1630*/  UISETP.LT.U32.AND UP0, UPT, UR15, 0x11, UPT ;  /* 0x000000110f00788c */ /* 0x000fe4000bf01070 */
[----:B------:R-:W-:Y:S02]  /*1640*/  UISETP.GE.U32.AND UP1, UPT, UR4, -0x7f, UPT ;  /* 0xffffff810400788c */ /* 0x000fe4000bf26070 */
[----:B------:R-:W-:Y:S02]  /*1650*/  USEL UR14, UR15, 0x11, UP0 ;  /* 0x000000110f0e7887 */ /* 0x000fe40008000000 */
[----:B------:R-:W-:-:S02]  /*1660*/  UIADD3 UR13, UPT, UPT, UR13, 0x7e, URZ ;  /* 0x0000007e0d0d7890 */ /* 0x000fc4000fffe0ff */
[----:B------:R-:W-:Y:S02]  /*1670*/  UIADD3 UR5, UPT, UPT, UR14, -0x1, URZ ;  /* 0xffffffff0e057890 */ /* 0x000fe4000fffe0ff */
[----:B------:R-:W-:-:S03]  /*1680*/  UIADD3 UR7, UPT, UPT, UR15, -UR14, URZ ;  /* 0x8000000e0f077290 */ /* 0x000fc6000fffe0ff */
[----:B------:R-:W-:-:S04]  /*1690*/  @UP1 UIADD3 UR5, UPT, UPT, UR14, URZ, URZ ;  /* 0x000000ff0e051290 */ /* 0x000fc8000fffe0ff */
[----:B--2---:R-:W-:-:S12]  /*16a0*/  UIADD3 UR5, UPT, UPT, UR5, 0x1, URZ ;  /* 0x0000000105057890 */ /* 0x004fd8000fffe0ff */
.L_x_36:
[----:B------:R-:W-:Y:S01]  /*16b0*/  UISETP.NE.AND UP0, UPT, UR37, URZ, UPT ;  /* 0x000000ff2500728c */ /* 0x000fe2000bf05270 */
[----:B------:R-:W1:Y:S08]  /*16c0*/  S2UR UR37, SR_CgaCtaId ;  /* 0x00000000002579c3 */ /* 0x000e700000008800 */
[----:B------:R-:W-:Y:S05]  /*16d0*/  BRA.U UP0, `(.L_x_19) ;  /* 0x0000000100347547 */ /* 0x000fea000b800000 */
[----:B------:R-:W2:Y:S01]  /*16e0*/  S2R R2, SR_CgaCtaId ;  /* 0x0000000000027919 */ /* 0x000ea20000008800 */
[----:B------:R-:W-:-:S04]  /*16f0*/  MOV R3, 0x400 ;  /* 0x0000040000037802 */ /* 0x000fc80000000f00 */
[----:B--2---:R-:W-:Y:S02]  /*1700*/  LEA R3, R2, R3, 0x18 ;  /* 0x0000000302037211 */ /* 0x004fe400078ec0ff */
[----:B------:R-:W-:-:S03]  /*1710*/  SHF.L.U32 R2, R10, 0x1f, RZ ;  /* 0x0000001f0a027819 */ /* 0x000fc600000006ff */
[----:B------:R-:W-:-:S04]  /*1720*/  IMAD R3, R12, 0x8, R3 ;  /* 0x000000080c037824 */ /* 0x000fc800078e0203 */
[----:B------:R-:W2:Y:S02]  /*1730*/  SYNCS.PHASECHK.TRANS64.TRYWAIT P0, [R3+URZ+0x1a0], R2 ;  /* 0x0001a002030075a7 */ /* 0x000ea400080011ff */
[----:B--2---:R-:W-:Y:S05]  /*1740*/  @!P0 BRA `(.L_x_20) ;  /* 0x0000005800848947 */ /* 0x004fea0003800000 */
.L_x_109:
[----:B------:R-:W-:Y:S01]  /*1750*/  VIADD R12, R12, 0x1 ;  /* 0x000000010c0c7836 */ /* 0x000fe20000000000 */
[----:B------:R2:W-:Y:S04]  /*1760*/  SYNCS.ARRIVE.TRANS64.A1T0 RZ, [R3+URZ+0x190], RZ ;  /* 0x000190ff03ff79a7 */ /* 0x0005e800081000ff */
[----:B------:R-:W-:-:S04]  /*1770*/  ISETP.NE.AND P0, PT, R12, 0x2, PT ;  /* 0x000000020c00780c */ /* 0x000fc80003f05270 */
[----:B------:R-:W-:Y:S02]  /*1780*/  SEL R12, R12, RZ, P0 ;  /* 0x000000ff0c0c7207 */ /* 0x000fe40000000000 */
[----:B--2---:R-:W-:-:S04]  /*1790*/  SEL R3, RZ, 0x1, P0 ;  /* 0x00000001ff037807 */ /* 0x004fc80000000000 */
[----:B------:R-:W-:-:S07]  /*17a0*/  LOP3.LUT R10, R10, R3, RZ, 0x3c, !PT ;  /* 0x000000030a0a7212 */ /* 0x000fce00078e3cff */
.L_x_19:
[----:B------:R-:W-:Y:S01]  /*17b0*/  UMOV UR4, 0x400 ;  /* 0x0000040000047882 */ /* 0x000fe20000000000 */
[----:B------:R-:W-:Y:S01]  /*17c0*/  SHF.L.U32 R2, R15, 0x1f, RZ ;  /* 0x0000001f0f027819 */ /* 0x000fe200000006ff */
[----:B-1----:R-:W-:Y:S01]  /*17d0*/  ULEA UR4, UR37, UR4, 0x18 ;  /* 0x0000000425047291 */ /* 0x002fe2000f8ec0ff */
[----:B------:R-:W-:Y:S01]  /*17e0*/  R2UR UR34, R165 ;  /* 0x00000000a52272ca */ /* 0x000fe200000e0000 */
[----:B------:R-:W-:Y:S01]  /*17f0*/  UISETP.GE.U32.AND UP0, UPT, UR13, 0x7f, UPT ;  /* 0x0000007f0d00788c */ /* 0x000fe2000bf06070 */
[----:B------:R-:W-:Y:S01]  /*1800*/  R2UR UR10, R155 ;  /* 0x000000009b0a72ca */ /* 0x000fe200000e0000 */
[----:B------:R-:W-:Y:S01]  /*1810*/  ULEA UR8, UR6, UR4, 0x3 ;  /* 0x0000000406087291 */ /* 0x000fe2000f8e18ff */
[----:B------:R-:W-:-:S08]  /*1820*/  UMOV UR24, URZ ;  /* 0x000000ff00187c82 */ /* 0x000fd00008000000 */
[----:B------:R1:W2:Y:S01]  /*1830*/  SYNCS.PHASECHK.TRANS64.TRYWAIT P0, [UR8+0x88], R2 ;  /* 0x00008802ff0075a7 */ /* 0x0002a20008001108 */
[----:B------:R-:W-:Y:S02]  /*1840*/  USHF.L.U32 UR34, UR34, 0x7, URZ ;  /* 0x0000000722227899 */ /* 0x000fe400080006ff */
[----:B------:R-:W-:Y:S01]  /*1850*/  USHF.L.U32 UR10, UR10, 0x6, URZ ;  /* 0x000000060a0a7899 */ /* 0x000fe200080006ff */
[----:B------:R-:W-:Y:S11]  /*1860*/  BRA.U !UP0, `(.L_x_21) ;  /* 0x0000000108a87547 */ /* 0x000ff6000b800000 */
[----:B------:R-:W-:Y:S01]  /*1870*/  UMOV UR16, URZ ;  /* 0x000000ff00107c82 */ /* 0x000fe20008000000 */
[----:B------:R-:W-:-:S05]  /*1880*/  UMOV UR17, UR6 ;  /* 0x0000000600117c82 */ /* 0x000fca0008000000 */
.L_x_26:
[----:B-1----:R-:W-:Y:S01]  /*1890*/  ULEA UR33, UR17, UR4, 0x3 ;  /* 0x0000000411217291 */ /* 0x002fe2000f8e18ff */
[----:B--2---:R-:W-:Y:S01]  /*18a0*/  @!P5 MOV R3, 0x3000 ;  /* 0x000030000003d802 */ /* 0x004fe20000000f00 */
[----:B--2---:R-:W-:Y:S10]  /*18b0*/  @P0 BRA `(.L_x_22) ;  /* 0x00000000000c0947 */ /* 0x004ff40003800000 */
[----:B------:R-:W-:-:S04]  /*18c0*/  SHF.L.U32 R5, R15, 0x1f, RZ ;  /* 0x0000001f0f057819 */ /* 0x000fc800000006ff */
[----:B------:R-:W2:Y:S02]  /*18d0*/  SYNCS.PHASECHK.TRANS64.TRYWAIT P0, [UR33+0x88], R5 ;  /* 0x00008805ff0075a7 */ /* 0x000ea40008001121 */
[----:B--2---:R-:W-:Y:S05]  /*18e0*/  @!P0 BRA `(.L_x_23) ;  /* 0x0000005800308947 */ /* 0x004fea0003800000 */
.L_x_22:
[----:B------:R2:W-:Y:S01]  /*18f0*/  @!P5 SYNCS.ARRIVE.TRANS64 RZ, [UR33], R3 ;  /* 0x00000003ffffd9a7 */ /* 0x0005e20008000021 */
[----:B------:R-:W-:Y:S04]  /*1900*/  BSSY.RECONVERGENT B0, `(.L_x_24) ;  /* 0x0000003000007945 */ /* 0x000fe80003800200 */
[----:B------:R-:W-:Y:S05]  /*1910*/  @P4 BRA `(.L_x_25) ;  /* 0x0000000000044947 */ /* 0x000fea0003800000 */
[----:B------:R-:W-:Y:S05]  /*1920*/  BPT.TRAP 0x1 ;  /* 0x000000040000795c */ /* 0x000fea0000300000 */
.L_x_25:
[----:B------:R-:W-:Y:S05]  /*1930*/  BSYNC.RECONVERGENT B0 ;  /* 0x0000000000007941 */ /* 0x000fea0003800200 */
.L_x_24:
[----:B------:R-:W-:Y:S02]  /*1940*/  UIADD3 UR6, UPT, UPT, UR17, 0x1, URZ ;  /* 0x0000000111067890 */ /* 0x000fe4000fffe0ff */
[----:B------:R-:W-:Y:S02]  /*1950*/  ULEA UR32, UR17, UR4, 0xd ;  /* 0x0000000411207291 */ /* 0x000fe4000f8e68ff */
[----:B------:R-:W-:Y:S02]  /*1960*/  UISETP.NE.AND UP0, UPT, UR6, 0x11, UPT ;  /* 0x000000110600788c */ /* 0x000fe4000bf05270 */
[----:B------:R-:W-:Y:S02]  /*1970*/  UIADD3 UR26, UP1, UPT, UR22, 0x80, URZ ;  /* 0x00000080161a7890 */ /* 0x000fe4000ff3e0ff */
[----:B------:R-:W-:Y:S02]  /*1980*/  USEL UR9, URZ, 0x1, UP0 ;  /* 0x00000001ff097887 */ /* 0x000fe40008000000 */
[----:B------:R-:W-:-:S02]  /*1990*/  USEL UR6, UR6, URZ, UP0 ;  /* 0x000000ff06067287 */ /* 0x000fc40008000000 */
[----:B------:R-:W-:Y:S02]  /*19a0*/  UIADD3 UR20, UP0, UPT, UR22, 0x180, URZ ;  /* 0x0000018016147890 */ /* 0x000fe4000ff1e0ff */
[----:B------:R-:W-:Y:S01]  /*19b0*/  ULEA UR8, UR6, UR4, 0x3 ;  /* 0x0000000406087291 */ /* 0x000fe2000f8e18ff */
[----:B------:R-:W-:Y:S01]  /*19c0*/  LOP3.LUT R15, R15, UR9, RZ, 0x3c, !PT ;  /* 0x000000090f0f7c12 */ /* 0x000fe2000f8e3cff */
[----:B------:R-:W-:Y:S02]  /*19d0*/  USHF.L.U32 UR35, UR16, 0x6, URZ ;  /* 0x0000000610237899 */ /* 0x000fe400080006ff */
[----:B------:R-:W-:Y:S01]  /*19e0*/  UIADD3.X UR27, UPT, UPT, URZ, UR23, URZ, UP1, !UPT ;  /* 0x00000017ff1b7290 */ /* 0x000fe20008ffe4ff */
[----:B-1----:R-:W-:Y:S01]  /*19f0*/  SHF.L.U32 R2, R15, 0x1f, RZ ;  /* 0x0000001f0f027819 */ /* 0x002fe200000006ff */
[----:B------:R-:W-:Y:S02]  /*1a00*/  UIADD3 UR32, UPT, UPT, UR32, 0x4400, URZ ;  /* 0x0000440020207890 */ /* 0x000fe4000fffe0ff */
[----:B------:R-:W-:Y:S01]  /*1a10*/  UIADD3.X UR21, UPT, UPT, URZ, UR23, URZ, UP0, !UPT ;  /* 0x00000017ff157290 */ /* 0x000fe200087fe4ff */
[----:B------:R1:W1:Y:S01]  /*1a20*/  SYNCS.PHASECHK.TRANS64.TRYWAIT P0, [UR8+0x88], R2 ;  /* 0x00008802ff0075a7 */ /* 0x0002620008001108 */
[----:B------:R-:W-:Y:S01]  /*1a30*/  ULEA UR8, UR17, UR4, 0xc ;  /* 0x0000000411087291 */ /* 0x000fe2000f8e60ff */
[----:B------:R-:W-:Y:S01]  /*1a40*/  UMOV UR18, 0x0 ;  /* 0x0000000000127882 */ /* 0x000fe20000000000 */
[----:B------:R-:W-:-:S02]  /*1a50*/  UMOV UR19, 0x10000000 ;  /* 0x1000000000137882 */ /* 0x000fc40000000000 */
[----:B------:R-:W-:Y:S01]  /*1a60*/  UIADD3 UR8, UPT, UPT, UR8, 0x26400, URZ ;  /* 0x0002640008087890 */ /* 0x000fe2000fffe0ff */
[----:B------:R1:W-:Y:S01]  /*1a70*/  UTMALDG.3D [UR32], [UR26], desc[UR18] ;  /* 0x000012201a0075b4 */ /* 0x0003e20008011000 */
[----:B------:R-:W-:Y:S01]  /*1a80*/  UMOV UR12, UR36 ;  /* 0x00000024000c7c82 */ /* 0x000fe20008000000 */
[----:B------:R-:W-:Y:S01]  /*1a90*/  UMOV UR9, UR33 ;  /* 0x0000002100097c82 */ /* 0x000fe20008000000 */
[----:B------:R-:W-:Y:S01]  /*1aa0*/  UMOV UR11, UR35 ;  /* 0x00000023000b7c82 */ /* 0x000fe20008000000 */
[----:B------:R-:W-:Y:S01]  /*1ab0*/  UIADD3 UR16, UPT, UPT, UR16, 0x1, URZ ;  /* 0x0000000110107890 */ /* 0x000fe2000fffe0ff */
[----:B------:R-:W-:Y:S01]  /*1ac0*/  UMOV UR24, UR5 ;  /* 0x0000000500187c82 */ /* 0x000fe20008000000 */
[----:B------:R-:W-:Y:S02]  /*1ad0*/  UMOV UR17, UR6 ;  /* 0x0000000600117c82 */ /* 0x000fe40008000000 */
[----:B------:R1:W-:Y:S01]  /*1ae0*/  UTMALDG.3D [UR8], [UR20], desc[UR18] ;  /* 0x00001208140075b4 */ /* 0x0003e20008011000 */
[----:B------:R-:W-:-:S09]  /*1af0*/  UISETP.NE.AND UP0, UPT, UR16, UR5, UPT ;  /* 0x000000051000728c */ /* 0x000fd2000bf05270 */
[----:B------:R-:W-:Y:S05]  /*1b00*/  BRA.U UP0, `(.L_x_26) ;  /* 0xfffffffd00607547 */ /* 0x000fea000b83ffff */
.L_x_21:
[----:B-1----:R-:W-:Y:S01]  /*1b10*/  ULEA UR8, UR6, UR4, 0x3 ;  /* 0x0000000406087291 */ /* 0x002fe2000f8e18ff */
[----:B------:R-:W-:Y:S01]  /*1b20*/  SHF.L.U32 R2, R15, 0x1f, RZ ;  /* 0x0000001f0f027819 */ /* 0x000fe200000006ff */
[----:B------:R-:W-:Y:S01]  /*1b30*/  @!P1 SYNCS.ARRIVE.TRANS64.A1T0 RZ, [UR4+0x128], RZ ;  /* 0x000128ffffff99a7 */ /* 0x000fe20008100004 */
[----:B------:R-:W-:-:S06]  /*1b40*/  UISETP.GT.AND UP0, UPT, UR15, UR14, UPT ;  /* 0x0000000e0f00728c */ /* 0x000fcc000bf04270 */
[----:B--2---:R1:W2:Y:S03]  /*1b50*/  SYNCS.PHASECHK.TRANS64.TRYWAIT P0, [UR8+0x88], R2 ;  /* 0x00008802ff0075a7 */ /* 0x0042a60008001108 */
[----:B------:R-:W-:Y:S05]  /*1b60*/  BRA.U !UP0, `(.L_x_27) ;  /* 0x0000000108ac7547 */ /* 0x000fea000b800000 */
[----:B------:R-:W-:Y:S01]  /*1b70*/  UIADD3 UR21, UPT, UPT, UR7, UR24, URZ ;  /* 0x0000001807157290 */ /* 0x000fe2000fffe0ff */
[----:B------:R-:W-:-:S11]  /*1b80*/  UMOV UR25, UR6 ;  /* 0x0000000600197c82 */ /* 0x000fd60008000000 */
.L_x_32:
[----:B-1----:R-:W-:Y:S01]  /*1b90*/  ULEA UR17, UR25, UR4, 0x3 ;  /* 0x0000000419117291 */ /* 0x002fe2000f8e18ff */
[----:B--2---:R-:W-:Y:S01]  /*1ba0*/  @!P5 MOV R3, 0x3000 ;  /* 0x000030000003d802 */ /* 0x004fe20000000f00 */
[----:B--2---:R-:W-:Y:S10]  /*1bb0*/  @P0 BRA `(.L_x_28) ;  /* 0x00000000000c0947 */ /* 0x004ff40003800000 */
[----:B------:R-:W-:-:S04]  /*1bc0*/  SHF.L.U32 R5, R15, 0x1f, RZ ;  /* 0x0000001f0f057819 */ /* 0x000fc800000006ff */
[----:B------:R-:W2:Y:S02]  /*1bd0*/  SYNCS.PHASECHK.TRANS64.TRYWAIT P0, [UR17+0x88], R5 ;  /* 0x00008805ff0075a7 */ /* 0x000ea40008001111 */
[----:B--2---:R-:W-:Y:S05]  /*1be0*/  @!P0 BRA `(.L_x_29) ;  /* 0x0000005400888947 */ /* 0x004fea0003800000 */
.L_x_28:
[----:B------:R2:W-:Y:S01]  /*1bf0*/  @!P5 SYNCS.ARRIVE.TRANS64 RZ, [UR17], R3 ;  /* 0x00000003ffffd9a7 */ /* 0x0005e20008000011 */
[----:B------:R-:W-:Y:S04]  /*1c00*/  BSSY.RECONVERGENT B0, `(.L_x_30) ;  /* 0x0000003000007945 */ /* 0x000fe80003800200 */
[----:B------:R-:W-:Y:S05]  /*1c10*/  @P4 BRA `(.L_x_31) ;  /* 0x0000000000044947 */ /* 0x000fea0003800000 */
[----:B------:R-:W-:Y:S05]  /*1c20*/  BPT.TRAP 0x1 ;  /* 0x000000040000795c */ /* 0x000fea0000300000 */
.L_x_31:
[----:B------:R-:W-:Y:S05]  /*1c30*/  BSYNC.RECONVERGENT B0 ;  /* 0x0000000000007941 */ /* 0x000fea0003800200 */
.L_x_30:
        /* <DEDUP_REMOVED lines=10> */
[----:B------:R-:W-:Y:S01]  /*1ce0*/  UIADD3 UR16, UPT, UPT, UR16, 0x4400, URZ ;  /* 0x0000440010107890 */ /* 0x000fe2000fffe0ff */
[----:B-1----:R-:W-:Y:S01]  /*1cf0*/  SHF.L.U32 R2, R15, 0x1f, RZ ;  /* 0x0000001f0f027819 */ /* 0x002fe200000006ff */
[----:B------:R-:W-:Y:S02]  /*1d00*/  UIADD3.X UR31, UPT, UPT, URZ, UR23, URZ, UP1, !UPT ;  /* 0x00000017ff1f7290 */ /* 0x000fe40008ffe4ff */
[----:B------:R-:W-:Y:S01]  /*1d10*/  UIADD3.X UR29, UPT, UPT, URZ, UR23, URZ, UP0, !UPT ;  /* 0x00000017ff1d7290 */ /* 0x000fe200087fe4ff */
[----:B------:R1:W1:Y:S01]  /*1d20*/  SYNCS.PHASECHK.TRANS64.TRYWAIT P0, [UR8+0x88], R2 ;  /* 0x00008802ff0075a7 */ /* 0x0002620008001108 */
[----:B------:R-:W-:Y:S01]  /*1d30*/  ULEA UR8, UR25, UR4, 0xc ;  /* 0x0000000419087291 */ /* 0x000fe2000f8e60ff */
[----:B------:R-:W-:Y:S01]  /*1d40*/  UMOV UR26, 0x0 ;  /* 0x00000000001a7882 */ /* 0x000fe20000000000 */
[----:B------:R-:W-:-:S02]  /*1d50*/  UMOV UR27, 0x10000000 ;  /* 0x10000000001b7882 */ /* 0x000fc40000000000 */
[----:B------:R-:W-:Y:S01]  /*1d60*/  UIADD3 UR8, UPT, UPT, UR8, 0x26400, URZ ;  /* 0x0002640008087890 */ /* 0x000fe2000fffe0ff */
[----:B------:R-:W-:Y:S01]  /*1d70*/  UMOV UR18, UR34 ;  /* 0x0000002200127c82 */ /* 0x000fe20008000000 */
[----:B------:R-:W-:Y:S01]  /*1d80*/  UMOV UR20, UR36 ;  /* 0x0000002400147c82 */ /* 0x000fe20008000000 */
[----:B------:R-:W-:Y:S01]  /*1d90*/  UMOV UR12, UR36 ;  /* 0x00000024000c7c82 */ /* 0x000fe20008000000 */
[----:B------:R-:W-:Y:S01]  /*1da0*/  UMOV UR9, UR17 ;  /* 0x0000001100097c82 */ /* 0x000fe20008000000 */
[----:B------:R-:W-:Y:S01]  /*1db0*/  UMOV UR11, UR19 ;  /* 0x00000013000b7c82 */ /* 0x000fe20008000000 */
[----:B------:R1:W-:Y:S01]  /*1dc0*/  UTMALDG.3D [UR16], [UR30], desc[UR26] ;  /* 0x00001a101e0075b4 */ /* 0x0003e20008011000 */
[----:B------:R-:W-:Y:S01]  /*1dd0*/  UIADD3 UR24, UPT, UPT, UR24, 0x1, URZ ;  /* 0x0000000118187890 */ /* 0x000fe2000fffe0ff */
[----:B------:R-:W-:-:S03]  /*1de0*/  UMOV UR25, UR6 ;  /* 0x0000000600197c82 */ /* 0x000fc60008000000 */
[----:B------:R-:W-:Y:S01]  /*1df0*/  UISETP.NE.AND UP0, UPT, UR24, UR21, UPT ;  /* 0x000000151800728c */ /* 0x000fe2000bf05270 */
[----:B------:R1:W-:Y:S08]  /*1e00*/  UTMALDG.3D [UR8], [UR28], desc[UR26] ;  /* 0x00001a081c0075b4 */ /* 0x0003f00008011000 */
[----:B------:R-:W-:Y:S05]  /*1e10*/  BRA.U UP0, `(.L_x_32) ;  /* 0xfffffffd005c7547 */ /* 0x000fea000b83ffff */
.L_x_27:
[C---:B-1----:R-:W-:Y:S01]  /*1e20*/  LEA R2, R14.reuse, UR4, 0x3 ;  /* 0x000000040e027c11 */ /* 0x042fe2000f8e18ff */
[----:B------:R-:W-:Y:S01]  /*1e30*/  NOP ;  /* 0x0000000000007918 */ /* 0x000fe20000000000 */
[----:B--2---:R-:W-:Y:S02]  /*1e40*/  SHF.L.U32 R3, R13, 0x1f, RZ ;  /* 0x0000001f0d037819 */ /* 0x004fe400000006ff */
[----:B------:R-:W-:Y:S02]  /*1e50*/  LEA R4, R14, UR4, 0x4 ;  /* 0x000000040e047c11 */ /* 0x000fe4000f8e20ff */
[----:B------:R-:W1:Y:S02]  /*1e60*/  SYNCS.PHASECHK.TRANS64.TRYWAIT P0, [R2+URZ+0x130], R3 ;  /* 0x00013003020075a7 */ /* 0x000e6400080011ff */
[----:B-1----:R-:W-:Y:S05]  /*1e70*/  @!P0 BRA `(.L_x_33) ;  /* 0x0000005000fc8947 */ /* 0x002fea0003800000 */
.L_x_112:
[----:B------:R-:W2:Y:S01]  /*1e80*/  LDS.128 R4, [R4+0x1c0] ;  /* 0x0001c00004047984 */ /* 0x000ea20000000c00 */
[----:B---3--:R-:W-:Y:S01]  /*1e90*/  ISETP.GE.AND P0, PT, R72, 0x1, PT ;  /* 0x000000014800780c */ /* 0x008fe20003f06270 */
[----:B-1----:R-:W-:Y:S01]  /*1ea0*/  VIADD R2, R2, 0x140 ;  /* 0x0000014002027836 */ /* 0x002fe20000000000 */
[----:B------:R-:W-:Y:S01]  /*1eb0*/  @!PT LDS RZ, [RZ] ;  /* 0x00000000fffff984 */ /* 0x000fe20000000800 */
[----:B------:R-:W-:Y:S01]  /*1ec0*/  @!PT LDS RZ, [RZ] ;  /* 0x00000000fffff984 */ /* 0x000fe20000000800 */
[----:B------:R-:W-:Y:S01]  /*1ed0*/  @!PT LDS RZ, [RZ] ;  /* 0x00000000fffff984 */ /* 0x000fe20000000800 */
[----:B------:R-:W-:Y:S01]  /*1ee0*/  @!PT LDS RZ, [RZ] ;  /* 0x00000000fffff984 */ /* 0x000fe20000000800 */
[----:B------:R1:W-:Y:S06]  /*1ef0*/  MEMBAR.ALL.CTA ;  /* 0x0000000000007992 */ /* 0x0003ec0000008000 */
[----:B-1----:R-:W1:Y:S01]  /*1f00*/  FENCE.VIEW.ASYNC.S ;  /* 0x00000000000073c6 */ /* 0x002e620000000000 */
[----:B------:R-:W-:-:S04]  /*1f10*/  PRMT R2, RZ, 0x654, R2 ;  /* 0x00000654ff027816 */ /* 0x000fc80000000002 */
[----:B-1----:R1:W-:Y:S01]  /*1f20*/  SYNCS.ARRIVE.TRANS64.RED.A1T0 RZ, [R2+URZ], RZ ;  /* 0x000000ff02ff79a7 */ /* 0x0023e200081004ff */
[----:B--2---:R-:W-:-:S13]  /*1f30*/  LOP3.LUT P2, RZ, R6, 0x1, RZ, 0xc0, !PT ;  /* 0x0000000106ff7812 */ /* 0x004fda000784c0ff */
[----:B------:R-:W-:Y:S01]  /*1f40*/  @P2 SHF.R.U32.HI R3, RZ, 0x10, R5 ;  /* 0x00000010ff032819 */ /* 0x000fe20000011605 */
[----:B------:R-:W-:Y:S01]  /*1f50*/  VOTEU.ANY UP0, P2 ;  /* 0x0000000000ff7886 */ /* 0x000fe20001000100 */
[----:B------:R-:W-:Y:S02]  /*1f60*/  @P2 MOV R11, R4 ;  /* 0x00000004000b2202 */ /* 0x000fe40000000f00 */
[----:B------:R-:W-:Y:S02]  /*1f70*/  @P2 R2UR.BROADCAST UR8, R3 ;  /* 0x00000000030822ca */ /* 0x000fe400008e0000 */
[----:B------:R-:W-:-:S11]  /*1f80*/  @P2 LOP3.LUT R8, R5, 0xffff, RZ, 0xc0, !PT ;  /* 0x0000ffff05082812 */ /* 0x000fd600078ec0ff */
[----:B------:R-:W-:Y:S01]  /*1f90*/  @UP0 UMOV UR36, UR8 ;  /* 0x0000000800240c82 */ /* 0x000fe20008000000 */
[----:B-1----:R-:W-:Y:S05]  /*1fa0*/  @!P0 BRA `(.L_x_34) ;  /* 0x0000000000b88947 */ /* 0x002fea0003800000 */
[----:B------:R-:W4:Y:S01]  /*1fb0*/  LDC.64 R4, c[0x0][0xb18] ;  /* 0x0002c600ff047b82 */ /* 0x000f220000000a00 */
[----:B------:R-:W-:-:S07]  /*1fc0*/  ISETP.NE.AND P3, PT, R72, 0x1, PT ;  /* 0x000000014800780c */ /* 0x000fce0003f65270 */
[----:B------:R-:W1:Y:S08]  /*1fd0*/  LDC.64 R6, c[0x0][0xb10] ;  /* 0x0002c400ff067b82 */ /* 0x000e700000000a00 */
[----:B------:R-:W2:Y:S08]  /*1fe0*/  LDC R16, c[0x0][0xb20] ;  /* 0x0002c800ff107b82 */ /* 0x000eb00000000800 */
[----:B------:R-:W3:Y:S01]  /*1ff0*/  LDC R18, c[0x0][0xb0c] ;  /* 0x0002c300ff127b82 */ /* 0x000ee20000000800 */
[----:B----4-:R-:W-:Y:S01]  /*2000*/  IMAD.HI.U32 R17, R0, R5, RZ ;  /* 0x0000000500117227 */ /* 0x010fe200078e00ff */
[----:B------:R-:W-:-:S03]  /*2010*/  ISETP.NE.AND P0, PT, R4, 0x1, PT ;  /* 0x000000010400780c */ /* 0x000fc60003f05270 */
[----:B------:R-:W-:-:S03]  /*2020*/  IMAD.HI.U32 R5, R8, R5, RZ ;  /* 0x0000000508057227 */ /* 0x000fc600078e00ff */
[----:B------:R-:W4:Y:S01]  /*2030*/  LDC.64 R2, c[0x0][0xb28] ;  /* 0x0002ca00ff027b82 */ /* 0x000f220000000a00 */
[----:B-1----:R-:W-:-:S04]  /*2040*/  IMAD.HI.U32 R20, R9, R6, RZ ;  /* 0x0000000609147227 */ /* 0x002fc800078e00ff */
[----:B------:R-:W-:Y:S01]  /*2050*/  IMAD.HI.U32 R22, R11, R6, RZ ;  /* 0x000000060b167227 */ /* 0x000fe200078e00ff */
[----:B------:R-:W-:Y:S02]  /*2060*/  SHF.R.U32.HI R20, RZ, R7, R20 ;  /* 0x00000007ff147219 */ /* 0x000fe40000011614 */
[-C--:B--2---:R-:W-:Y:S02]  /*2070*/  SHF.R.U32.HI R17, RZ, R16.reuse, R17 ;  /* 0x00000010ff117219 */ /* 0x084fe40000011611 */
[----:B------:R-:W-:Y:S02]  /*2080*/  SHF.R.U32.HI R5, RZ, R16, R5 ;  /* 0x00000010ff057219 */ /* 0x000fe40000011605 */
[----:B------:R-:W-:Y:S02]  /*2090*/  SEL R17, R0, R17, !P0 ;  /* 0x0000001100117207 */ /* 0x000fe40004000000 */
[----:B------:R-:W-:Y:S02]  /*20a0*/  SHF.R.U32.HI R22, RZ, R7, R22 ;  /* 0x00000007ff167219 */ /* 0x000fe40000011616 */
[----:B---3--:R-:W-:-:S02]  /*20b0*/  ISETP.NE.AND P1, PT, R18, 0x1, PT ;  /* 0x000000011200780c */ /* 0x008fc40003f25270 */
[----:B------:R-:W-:Y:S02]  /*20c0*/  SEL R5, R8, R5, !P0 ;  /* 0x0000000508057207 */ /* 0x000fe40004000000 */
[----:B------:R-:W-:Y:S02]  /*20d0*/  SEL R19, R9, R20, !P1 ;  /* 0x0000001409137207 */ /* 0x000fe40004800000 */
[----:B------:R-:W-:Y:S01]  /*20e0*/  SEL R7, R11, R22, !P1 ;  /* 0x000000160b077207 */ /* 0x000fe20004800000 */
[----:B----4-:R-:W-:-:S04]  /*20f0*/  IMAD.HI.U32 R20, R17, R2, RZ ;  /* 0x0000000211147227 */ /* 0x010fc800078e00ff */
[----:B------:R-:W-:Y:S01]  /*2100*/  IMAD.HI.U32 R6, R19, R2, RZ ;  /* 0x0000000213067227 */ /* 0x000fe200078e00ff */
[----:B------:R-:W-:-:S04]  /*2110*/  @P3 SHF.R.U32.HI R17, RZ, R3, R20 ;  /* 0x00000003ff113219 */ /* 0x000fc80000011614 */
[----:B------:R-:W-:Y:S01]  /*2120*/  @P3 SHF.R.U32.HI R19, RZ, R3, R6 ;  /* 0x00000003ff133219 */ /* 0x000fe20000011606 */
[----:B------:R-:W-:-:S04]  /*2130*/  IMAD R17, R72, R17, RZ ;  /* 0x0000001148117224 */ /* 0x000fc800078e02ff */
[----:B------:R-:W-:Y:S01]  /*2140*/  IMAD R6, R72, R19, RZ ;  /* 0x0000001348067224 */ /* 0x000fe200078e02ff */
[C---:B------:R-:W-:Y:S02]  /*2150*/  ISETP.GE.AND P0, PT, R5.reuse, R17, PT ;  /* 0x000000110500720c */ /* 0x040fe40003f06270 */
[----:B------:R-:W-:Y:S02]  /*2160*/  IADD3 R17, PT, PT, -R5, RZ, RZ ;  /* 0x000000ff05117210 */ /* 0x000fe40007ffe1ff */
[----:B------:R-:W-:Y:S01]  /*2170*/  ISETP.GE.OR P0, PT, R7, R6, P0 ;  /* 0x000000060700720c */ /* 0x000fe20000706670 */
[----:B------:R-:W-:-:S04]  /*2180*/  IMAD.HI.U32 R6, R5, R2, RZ ;  /* 0x0000000205067227 */ /* 0x000fc800078e00ff */
[----:B------:R-:W-:Y:S01]  /*2190*/  IMAD R8, R4, R17, R8 ;  /* 0x0000001104087224 */ /* 0x000fe200078e0208 */
[----:B------:R-:W-:-:S04]  /*21a0*/  SHF.R.U32.HI R6, RZ, R3, R6 ;  /* 0x00000003ff067219 */ /* 0x000fc80000011606 */
[----:B------:R-:W-:-:S03]  /*21b0*/  SEL R6, R5, R6, !P3 ;  /* 0x0000000605067207 */ /* 0x000fc60005800000 */
[----:B------:R-:W-:-:S04]  /*21c0*/  @!P0 IMAD.HI.U32 R16, R7, R2, RZ ;  /* 0x0000000207108227 */ /* 0x000fc800078e00ff */
[----:B------:R-:W-:Y:S01]  /*21d0*/  IMAD.MOV R2, RZ, RZ, -R6 ;  /* 0x000000ffff027224 */ /* 0x000fe200078e0a06 */
[----:B------:R-:W-:-:S03]  /*21e0*/  @!P0 SHF.R.U32.HI R16, RZ, R3, R16 ;  /* 0x00000003ff108219 */ /* 0x000fc60000011610 */
[----:B------:R-:W-:Y:S01]  /*21f0*/  IMAD R2, R72, R2, R5 ;  /* 0x0000000248027224 */ /* 0x000fe200078e0205 */
[----:B------:R-:W-:-:S05]  /*2200*/  @!P0 SEL R3, R7, R16, !P3 ;  /* 0x0000001007038207 */ /* 0x000fca0005800000 */
[--C-:B------:R-:W-:Y:S02]  /*2210*/  @!P0 IMAD.IADD R6, R6, 0x1, -R3.reuse ;  /* 0x0000000106068824 */ /* 0x100fe400078e0a03 */
[----:B------:R-:W-:Y:S01]  /*2220*/  @!P0 IMAD R3, R2, R19, R3 ;  /* 0x0000001302038224 */ /* 0x000fe200078e0203 */
[----:B------:R-:W-:Y:S01]  /*2230*/  IADD3 R2, PT, PT, -R7, RZ, RZ ;  /* 0x000000ff07027210 */ /* 0x000fe20007ffe1ff */
[----:B------:R-:W-:Y:S02]  /*2240*/  @!P0 IMAD R5, R72, R6, R7 ;  /* 0x0000000648058224 */ /* 0x000fe400078e0207 */
[----:B------:R-:W-:Y:S02]  /*2250*/  @!P0 IMAD.MOV.U32 R7, RZ, RZ, R3 ;  /* 0x000000ffff078224 */ /* 0x000fe400078e0003 */
[----:B------:R-:W-:Y:S02]  /*2260*/  IMAD R2, R18, R2, R11 ;  /* 0x0000000212027224 */ /* 0x000fe400078e020b */
[----:B------:R-:W-:-:S02]  /*2270*/  IMAD R8, R5, R4, R8 ;  /* 0x0000000405087224 */ /* 0x000fc400078e0208 */
[----:B------:R-:W-:Y:S02]  /*2280*/  IMAD R11, R7, R18, R2 ;  /* 0x00000012070b7224 */ /* 0x000fe400078e0202 */
.L_x_34:
[----:B------:R-:W1:Y:S02]  /*2290*/  LDCU UR8, c[0x0][0xb30] ;  /* 0x00016600ff0877ac */ /* 0x000e640008000800 */
[----:B-1----:R-:W-:-:S09]  /*22a0*/  UISETP.NE.AND UP0, UPT, UR8, 0x1, UPT ;  /* 0x000000010800788c */ /* 0x002fd2000bf05270 */
[----:B------:R-:W-:Y:S05]  /*22b0*/  BRA.U UP0, `(.L_x_35) ;  /* 0x0000000100407547 */ /* 0x000fea000b800000 */
[----:B------:R-:W1:Y:S08]  /*22c0*/  LDC.64 R4, c[0x0][0xb10] ;  /* 0x0002c400ff047b82 */ /* 0x000e700000000a00 */
[----:B------:R-:W2:Y:S08]  /*22d0*/  LDC.64 R2, c[0x0][0xb18] ;  /* 0x0002c600ff027b82 */ /* 0x000eb00000000a00 */
[----:B------:R-:W3:Y:S08]  /*22e0*/  LDC R6, c[0x0][0xb20] ;  /* 0x0002c800ff067b82 */ /* 0x000ef00000000800 */
[----:B------:R-:W4:Y:S01]  /*22f0*/  LDC R16, c[0x0][0xb0c] ;  /* 0x0002c300ff107b82 */ /* 0x000f220000000800 */
[----:B-1----:R-:W-:-:S05]  /*2300*/  IMAD.HI.U32 R4, R11, R4, RZ ;  /* 0x000000040b047227 */ /* 0x002fca00078e00ff */
[----:B------:R-:W-:Y:S01]  /*2310*/  SHF.R.U32.HI R4, RZ, R5, R4 ;  /* 0x00000005ff047219 */ /* 0x000fe20000011604 */
[----:B--2---:R-:W-:Y:S01]  /*2320*/  IMAD.HI.U32 R3, R8, R3, RZ ;  /* 0x0000000308037227 */ /* 0x004fe200078e00ff */
[----:B------:R-:W-:-:S04]  /*2330*/  ISETP.NE.AND P0, PT, R2, 0x1, PT ;  /* 0x000000010200780c */ /* 0x000fc80003f05270 */
[----:B---3--:R-:W-:-:S04]  /*2340*/  SHF.R.U32.HI R3, RZ, R6, R3 ;  /* 0x00000006ff037219 */ /* 0x008fc80000011603 */
[----:B------:R-:W-:Y:S02]  /*2350*/  SEL R3, R8, R3, !P0 ;  /* 0x0000000308037207 */ /* 0x000fe40004000000 */
[----:B----4-:R-:W-:-:S04]  /*2360*/  ISETP.NE.AND P1, PT, R16, 0x1, PT ;  /* 0x000000011000780c */ /* 0x010fc80003f25270 */
[----:B------:R-:W-:-:S05]  /*2370*/  SEL R4, R11, R4, !P1 ;  /* 0x000000040b047207 */ /* 0x000fca0004800000 */
[----:B------:R-:W-:Y:S02]  /*2380*/  IMAD.IADD R5, R3, 0x1, -R4 ;  /* 0x0000000103057824 */ /* 0x000fe400078e0a04 */
[----:B------:R-:W-:Y:S02]  /*2390*/  IMAD.IADD R3, R4, 0x1, -R3 ;  /* 0x0000000104037824 */ /* 0x000fe400078e0a03 */
[----:B------:R-:W-:Y:S02]  /*23a0*/  IMAD R11, R5, R16, R11 ;  /* 0x00000010050b7224 */ /* 0x000fe400078e020b */
[----:B------:R-:W-:-:S07]  /*23b0*/  IMAD R8, R3, R2, R8 ;  /* 0x0000000203087224 */ /* 0x000fce00078e0208 */
.L_x_35:
[----:B------:R-:W-:Y:S01]  /*23c0*/  VIADD R14, R14, 0x1 ;  /* 0x000000010e0e7836 */ /* 0x000fe20000000000 */
[----:B------:R-:W-:Y:S01]  /*23d0*/  PLOP3.LUT P1, PT, PT, PT, PT, 0x80, 0x8 ;  /* 0x000000000008781c */ /* 0x000fe20003f2f070 */
[----:B------:R-:W-:Y:S02]  /*23e0*/  IMAD.IADD R165, R11, 0x1, R154 ;  /* 0x000000010ba57824 */ /* 0x000fe400078e029a */
[----:B------:R-:W-:Y:S01]  /*23f0*/  IMAD.IADD R155, R8, 0x1, R143 ;  /* 0x00000001089b7824 */ /* 0x000fe200078e028f */
[----:B------:R-:W-:-:S04]  /*2400*/  ISETP.NE.AND P0, PT, R14, 0x2, PT ;  /* 0x000000020e00780c */ /* 0x000fc80003f05270 */
[----:B------:R-:W-:Y:S02]  /*2410*/  SEL R2, RZ, 0x1, P0 ;  /* 0x00000001ff027807 */ /* 0x000fe40000000000 */
[----:B------:R-:W-:Y:S02]  /*2420*/  SEL R14, R14, RZ, P0 ;  /* 0x000000ff0e0e7207 */ /* 0x000fe40000000000 */
[----:B------:R-:W-:Y:S01]  /*2430*/  LOP3.LUT R13, R13, R2, RZ, 0x3c, !PT ;  /* 0x000000020d0d7212 */ /* 0x000fe200078e3cff */
[----:B------:R-:W-:Y:S06]  /*2440*/  @P2 BRA `(.L_x_36) ;  /* 0xfffffff000982947 */ /* 0x000fec000383ffff */
[----:B------:R-:W-:Y:S01]  /*2450*/  UIADD3 UR4, UPT, UPT, UR4, 0x88, URZ ;  /* 0x0000008804047890 */ /* 0x000fe2000fffe0ff */
[----:B------:R-:W-:-:S03]  /*2460*/  SHF.L.U32 R3, R15, 0x1f, RZ ;  /* 0x0000001f0f037819 */ /* 0x000fc600000006ff */
[----:B------:R-:W-:-:S09]  /*2470*/  ULEA UR5, UR6, UR4, 0x3 ;  /* 0x0000000406057291 */ /* 0x000fd2000f8e18ff */
[----:B------:R-:W1:Y:S02]  /*2480*/  SYNCS.PHASECHK.TRANS64.TRYWAIT P0, [UR5], R3 ;  /* 0x00000003ff0075a7 */ /* 0x000e640008001105 */
[----:B-1----:R-:W-:Y:S05]  /*2490*/  @!P0 BRA `(.L_x_37) ;  /* 0x0000004c00888947 */ /* 0x002fea0003800000 */
.L_x_114:
[----:B------:R-:W-:-:S04]  /*24a0*/  UIADD3 UR6, UPT, UPT, UR6, 0x1, URZ ;  /* 0x0000000106067890 */ /* 0x000fc8000fffe0ff */
[----:B------:R-:W-:-:S04]  /*24b0*/  UISETP.NE.AND UP0, UPT, UR6, 0x11, UPT ;  /* 0x000000110600788c */ /* 0x000fc8000bf05270 */
[----:B------:R-:W-:Y:S02]  /*24c0*/  USEL UR7, URZ, 0x1, UP0 ;  /* 0x00000001ff077887 */ /* 0x000fe40008000000 */
[----:B------:R-:W-:-:S04]  /*24d0*/  USEL UR6, UR6, URZ, UP0 ;  /* 0x000000ff06067287 */ /* 0x000fc80008000000 */
[----:B------:R-:W-:Y:S01]  /*24e0*/  ULEA UR5, UR6, UR4, 0x3 ;  /* 0x0000000406057291 */ /* 0x000fe2000f8e18ff */
[----:B------:R-:W-:-:S04]  /*24f0*/  LOP3.LUT R2, R15, UR7, RZ, 0x3c, !PT ;  /* 0x000000070f027c12 */ /* 0x000fc8000f8e3cff */
[----:B-1----:R-:W-:-:S04]  /*2500*/  SHF.L.U32 R3, R2, 0x1f, RZ ;  /* 0x0000001f02037819 */ /* 0x002fc800000006ff */
[----:B------:R-:W1:Y:S02]  /*2510*/  SYNCS.PHASECHK.TRANS64.TRYWAIT P0, [UR5], R3 ;  /* 0x00000003ff0075a7 */ /* 0x000e640008001105 */
[----:B-1----:R-:W-:Y:S05]  /*2520*/  @!P0 BRA `(.L_x_38) ;  /* 0x0000004c007c8947 */ /* 0x002fea0003800000 */
.L_x_116:
        /* <DEDUP_REMOVED lines=9> */
.L_x_118:
        /* <DEDUP_REMOVED lines=9> */
.L_x_120:
        /* <DEDUP_REMOVED lines=9> */
.L_x_122:
        /* <DEDUP_REMOVED lines=9> */
.L_x_124:
        /* <DEDUP_REMOVED lines=9> */
.L_x_126:
        /* <DEDUP_REMOVED lines=9> */
.L_x_128:
        /* <DEDUP_REMOVED lines=9> */
.L_x_130:
        /* <DEDUP_REMOVED lines=9> */
.L_x_132:
        /* <DEDUP_REMOVED lines=9> */
.L_x_134:
        /* <DEDUP_REMOVED lines=9> */
.L_x_136:
        /* <DEDUP_REMOVED lines=9> */
.L_x_138:
        /* <DEDUP_REMOVED lines=9> */
.L_x_140:
        /* <DEDUP_REMOVED lines=9> */
.L_x_142:
        /* <DEDUP_REMOVED lines=9> */
.L_x_144:
[----:B------:R-:W-:-:S04]  /*2d10*/  UIADD3 UR6, UPT, UPT, UR6, 0x1, URZ ;  /* 0x0000000106067890 */ /* 0x000fc8000fffe0ff */
[----:B------:R-:W-:-:S04]  /*2d20*/  UISETP.NE.AND UP0, UPT, UR6, 0x11, UPT ;  /* 0x000000110600788c */ /* 0x000fc8000bf05270 */
[----:B------:R-:W-:Y:S02]  /*2d30*/  USEL UR5, URZ, 0x1, UP0 ;  /* 0x00000001ff057887 */ /* 0x000fe40008000000 */
[----:B------:R-:W-:-:S04]  /*2d40*/  USEL UR6, UR6, URZ, UP0 ;  /* 0x000000ff06067287 */ /* 0x000fc80008000000 */
[----:B------:R-:W-:Y:S01]  /*2d50*/  ULEA UR6, UR6, UR4, 0x3 ;  /* 0x0000000406067291 */ /* 0x000fe2000f8e18ff */
[----:B-1----:R-:W-:-:S04]  /*2d60*/  LOP3.LUT R3, R2, UR5, RZ, 0x3c, !PT ;  /* 0x0000000502037c12 */ /* 0x002fc8000f8e3cff */
[----:B------:R-:W-:Y:S01]  /*2d70*/  SHF.L.U32 R3, R3, 0x1f, RZ ;  /* 0x0000001f03037819 */ /* 0x000fe200000006ff */
[----:B----4-:R-:W-:-:S07]  /*2d80*/  IMAD.U32 R0, RZ, RZ, UR6 ;  /* 0x00000006ff007e24 */ /* 0x010fce000f8e00ff */
.L_x_53:
[----:B-1----:R1:W2:Y:S02]  /*2d90*/  SYNCS.PHASECHK.TRANS64.TRYWAIT P0, [R0+URZ], R3 ;  /* 0x00000003000075a7 */ /* 0x0022a400080011ff */
[----:B--2---:R-:W-:Y:S05]  /*2da0*/  @!P0 NANOSLEEP.SYNCS 0x989680 ;  /* 0x009896800000895d */ /* 0x004fea0003900000 */
[----:B------:R-:W2:Y:S02]  /*2db0*/  @!P0 SYNCS.PHASECHK.TRANS64 P0, [R0+URZ], R3 ;  /* 0x00000003000085a7 */ /* 0x000ea400080010ff */
[----:B--2---:R-:W-:Y:S05]  /*2dc0*/  @P0 EXIT ;  /* 0x000000000000094d */ /* 0x004fea0003800000 */
[----:B------:R-:W-:Y:S05]  /*2dd0*/  BRA `(.L_x_53) ;  /* 0xfffffffc00ec7947 */ /* 0x000fea000383ffff */
.L_x_18:
[----:B------:R-:W-:-:S04]  /*2de0*/  UISETP.NE.AND UP1, UPT, UR37, URZ, UPT ;  /* 0x000000ff2500728c */ /* 0x000fc8000bf25270 */
[----:B------:R-:W-:-:S09]  /*2df0*/  UISETP.NE.OR UP1, UPT, UR8, 0x1, UP1 ;  /* 0x000000010800788c */ /* 0x000fd20008f25670 */
[----:B------:R-:W-:Y:S05]  /*2e00*/  BRA.U UP1, `(.L_x_54) ;  /* 0x0000000501487547 */ /* 0x000fea000b800000 */
[----:B------:R-:W-:Y:S01]  /*2e10*/  ISETP.NE.AND P2, PT, R2, RZ, PT ;  /* 0x000000ff0200720c */ /* 0x000fe20003f45270 */
[----:B------:R-:W-:Y:S01]  /*2e20*/  IMAD.MOV.U32 R12, RZ, RZ, 0x1 ;  /* 0x00000001ff0c7424 */ /* 0x000fe200078e00ff */
[----:B------:R-:W-:Y:S02]  /*2e30*/  CS2R R10, SRZ ;  /* 0x00000000000a7805 */ /* 0x000fe4000001ff00 */
[----:B------:R-:W-:Y:S01]  /*2e40*/  CS2R R8, SRZ ;  /* 0x0000000000087805 */ /* 0x000fe2000001ff00 */
[----:B------:R-:W-:Y:S01]  /*2e50*/  UMOV UR4, 0x400 ;  /* 0x0000040000047882 */ /* 0x000fe20000000000 */
[----:B------:R-:W-:Y:S01]  /*2e60*/  UMOV UR6, URZ ;  /* 0x000000ff00067c82 */ /* 0x000fe20008000000 */
[----:B------:R-:W-:-:S12]  /*2e70*/  ULEA UR37, UR37, UR4, 0x18 ;  /* 0x0000000425257291 */ /* 0x000fd8000f8ec0ff */
.L_x_58:
[----:B------:R-:W-:Y:S02]  /*2e80*/  LEA R0, R8, UR37, 0x3 ;  /* 0x0000002508007c11 */ /* 0x000fe4000f8e18ff */
[----:B------:R-:W-:-:S03]  /*2e90*/  SHF.L.U32 R5, R9, 0x1f, RZ ;  /* 0x0000001f09057819 */ /* 0x000fc600000006ff */
[----:B------:R-:W-:Y:S01]  /*2ea0*/  VIADD R4, R0, 0x1a0 ;  /* 0x000001a000047836 */ /* 0x000fe20000000000 */
[----:B------:R-:W1:Y:S02]  /*2eb0*/  SYNCS.PHASECHK.TRANS64.TRYWAIT P0, [R0+URZ+0x190], R5 ;  /* 0x00019005000075a7 */ /* 0x000e6400080011ff */
[----:B-1----:R-:W-:Y:S05]  /*2ec0*/  @!P0 BRA `(.L_x_55) ;  /* 0x00000048007c8947 */ /* 0x002fea0003800000 */
.L_x_145:
[----:B------:R-:W-:Y:S01]  /*2ed0*/  ULEA UR5, UR6, UR37, 0x3 ;  /* 0x0000002506057291 */ /* 0x000fe2000f8e18ff */
[----:B------:R-:W-:Y:S02]  /*2ee0*/  PRMT R4, RZ, 0x654, R4 ;  /* 0x00000654ff047816 */ /* 0x000fe40000000004 */
[----:B-1----:R-:W-:Y:S01]  /*2ef0*/  SHF.L.U32 R5, R12, 0x1f, RZ ;  /* 0x0000001f0c057819 */ /* 0x002fe200000006ff */
[----:B------:R-:W-:Y:S01]  /*2f00*/  UIADD3 UR4, UPT, UPT, UR5, 0x130, URZ ;  /* 0x0000013005047890 */ /* 0x000fe2000fffe0ff */
[----:B------:R1:W-:Y:S05]  /*2f10*/  SYNCS.ARRIVE.TRANS64.RED.A1T0 RZ, [R4+URZ], RZ ;  /* 0x000000ff04ff79a7 */ /* 0x0003ea00081004ff */
[----:B------:R-:W-:Y:S01]  /*2f20*/  IMAD.U32 R7, RZ, RZ, UR4 ;  /* 0x00000004ff077e24 */ /* 0x000fe2000f8e00ff */
[----:B------:R-:W2:Y:S04]  /*2f30*/  SYNCS.PHASECHK.TRANS64.TRYWAIT P0, [UR5+0x140], R5 ;  /* 0x00014005ff0075a7 */ /* 0x000ea80008001105 */
[----:B------:R-:W-:Y:S01]  /*2f40*/  PRMT R6, R2, 0x654, R7 ;  /* 0x0000065402067816 */ /* 0x000fe20000000007 */
[----:B-1----:R-:W-:Y:S01]  /*2f50*/  @!P2 IMAD.MOV.U32 R4, RZ, RZ, 0x10 ;  /* 0x00000010ff04a424 */ /* 0x002fe200078e00ff */
[----:B--2---:R-:W-:Y:S06]  /*2f60*/  @!P0 BRA `(.L_x_56) ;  /* 0x0000004800688947 */ /* 0x004fec0003800000 */
.L_x_147:
[----:B------:R-:W-:Y:S01]  /*2f70*/  ULEA UR4, UR6, UR37, 0x4 ;  /* 0x0000002506047291 */ /* 0x000fe2000f8e20ff */
[----:B------:R-:W-:Y:S01]  /*2f80*/  SEL R3, R6, R3, !P2 ;  /* 0x0000000306037207 */ /* 0x000fe20005000000 */
[----:B------:R-:W-:Y:S01]  /*2f90*/  UIADD3 UR5, UPT, UPT, UR5, 0x130, URZ ;  /* 0x0000013005057890 */ /* 0x000fe2000fffe0ff */
[----:B-1----:R-:W-:Y:S01]  /*2fa0*/  LEA R0, R11, UR37, 0x3 ;  /* 0x000000250b007c11 */ /* 0x002fe2000f8e18ff */
[----:B------:R-:W-:Y:S01]  /*2fb0*/  UIADD3 UR4, UPT, UPT, UR4, 0x1c0, URZ ;  /* 0x000001c004047890 */ /* 0x000fe2000fffe0ff */
[----:B------:R-:W-:Y:S01]  /*2fc0*/  SHF.L.U32 R5, R10, 0x1f, RZ ;  /* 0x0000001f0a057819 */ /* 0x000fe200000006ff */
[----:B------:R1:W-:Y:S01]  /*2fd0*/  @!P2 SYNCS.ARRIVE.TRANS64.RED RZ, [R3+URZ], R4 ;  /* 0x0000000403ffa9a7 */ /* 0x0003e200080004ff */
[----:B------:R-:W-:Y:S01]  /*2fe0*/  UIADD3 UR6, UPT, UPT, UR6, 0x1, URZ ;  /* 0x0000000106067890 */ /* 0x000fe2000fffe0ff */
[----:B------:R-:W-:-:S03]  /*2ff0*/  VIADD R8, R8, 0x1 ;  /* 0x0000000108087836 */ /* 0x000fc60000000000 */
[----:B------:R-:W-:Y:S02]  /*3000*/  UISETP.NE.AND UP0, UPT, UR6, 0x2, UPT ;  /* 0x000000020600788c */ /* 0x000fe4000bf05270 */
[----:B------:R-:W-:Y:S06]  /*3010*/  UGETNEXTWORKID.BROADCAST [UR4], [UR5] ;  /* 0x00000000040073ca */ /* 0x000fec0008000100 */
[----:B------:R-:W-:Y:S01]  /*3020*/  USEL UR4, URZ, 0x1, UP0 ;  /* 0x00000001ff047887 */ /* 0x000fe20008000000 */
[----:B------:R-:W-:Y:S01]  /*3030*/  ISETP.NE.AND P0, PT, R8, 0x2, PT ;  /* 0x000000020800780c */ /* 0x000fe20003f05270 */
[----:B------:R-:W-:Y:S01]  /*3040*/  USEL UR6, UR6, URZ, UP0 ;  /* 0x000000ff06067287 */ /* 0x000fe20008000000 */
[----:B------:R-:W2:Y:S03]  /*3050*/  SYNCS.PHASECHK.TRANS64.TRYWAIT P1, [R0+URZ+0x130], R5 ;  /* 0x00013005000075a7 */ /* 0x000ea600080211ff */
[----:B------:R-:W-:Y:S01]  /*3060*/  LOP3.LUT R12, R12, UR4, RZ, 0x3c, !PT ;  /* 0x000000040c0c7c12 */ /* 0x000fe2000f8e3cff */
[----:B-12---:R-:W-:Y:S07]  /*3070*/  @!P1 BRA `(.L_x_57) ;  /* 0x00000048003c9947 */ /* 0x006fee0003800000 */
.L_x_148:
[C---:B------:R-:W-:Y:S01]  /*3080*/  LEA R4, R11.reuse, UR37, 0x4 ;  /* 0x000000250b047c11 */ /* 0x040fe2000f8e20ff */
[----:B-1----:R-:W-:Y:S01]  /*3090*/  VIADD R0, R0, 0x140 ;  /* 0x0000014000007836 */ /* 0x002fe20000000000 */
[----:B------:R-:W-:Y:S01]  /*30a0*/  SEL R8, R8, RZ, P0 ;  /* 0x000000ff08087207 */ /* 0x000fe20000000000 */
[----:B------:R-:W-:-:S03]  /*30b0*/  VIADD R11, R11, 0x1 ;  /* 0x000000010b0b7836 */ /* 0x000fc60000000000 */
[----:B------:R-:W1:Y:S01]  /*30c0*/  LDS.128 R4, [R4+0x1c0] ;  /* 0x0001c00004047984 */ /* 0x000e620000000c00 */
[----:B------:R-:W-:Y:S02]  /*30d0*/  PRMT R0, RZ, 0x654, R0 ;  /* 0x00000654ff007816 */ /* 0x000fe40000000000 */
[C---:B------:R-:W-:Y:S01]  /*30e0*/  ISETP.NE.AND P1, PT, R11.reuse, 0x2, PT ;  /* 0x000000020b00780c */ /* 0x040fe20003f25270 */
[----:B------:R-:W-:Y:S01]  /*30f0*/  @!PT LDS RZ, [RZ] ;  /* 0x00000000fffff984 */ /* 0x000fe20000000800 */
[----:B------:R-:W-:Y:S01]  /*3100*/  @!PT LDS RZ, [RZ] ;  /* 0x00000000fffff984 */ /* 0x000fe20000000800 */
[----:B------:R-:W-:Y:S01]  /*3110*/  @!PT LDS RZ, [RZ] ;  /* 0x00000000fffff984 */ /* 0x000fe20000000800 */
[----:B------:R-:W-:Y:S01]  /*3120*/  @!PT LDS RZ, [RZ] ;  /* 0x00000000fffff984 */ /* 0x000fe20000000800 */
[----:B------:R2:W-:Y:S06]  /*3130*/  MEMBAR.ALL.CTA ;  /* 0x0000000000007992 */ /* 0x0005ec0000008000 */
[----:B--2---:R-:W2:Y:S01]  /*3140*/  FENCE.VIEW.ASYNC.S ;  /* 0x00000000000073c6 */ /* 0x004ea20000000000 */
[----:B------:R-:W-:Y:S01]  /*3150*/  SEL R11, R11, RZ, P1 ;  /* 0x000000ff0b0b7207 */ /* 0x000fe20000800000 */
[----:B--2---:R2:W-:Y:S01]  /*3160*/  SYNCS.ARRIVE.TRANS64.RED.A1T0 RZ, [R0+URZ], RZ ;  /* 0x000000ff00ff79a7 */ /* 0x0045e200081004ff */
[----:B-1----:R-:W-:-:S02]  /*3170*/  LOP3.LUT P3, RZ, R6, 0x1, RZ, 0xc0, !PT ;  /* 0x0000000106ff7812 */ /* 0x002fc4000786c0ff */
[----:B------:R-:W-:-:S04]  /*3180*/  SEL R5, RZ, 0x1, P1 ;  /* 0x00000001ff057807 */ /* 0x000fc80000800000 */
[----:B------:R-:W-:Y:S02]  /*3190*/  LOP3.LUT R10, R10, R5, RZ, 0x3c, !PT ;  /* 0x000000050a0a7212 */ /* 0x000fe400078e3cff */
[----:B--2---:R-:W-:-:S04]  /*31a0*/  SEL R0, RZ, 0x1, P0 ;  /* 0x00000001ff007807 */ /* 0x004fc80000000000 */
[----:B------:R-:W-:Y:S01]  /*31b0*/  LOP3.LUT R9, R9, R0, RZ, 0x3c, !PT ;  /* 0x0000000009097212 */ /* 0x000fe200078e3cff */
[----:B------:R-:W-:Y:S06]  /*31c0*/  @P3 BRA `(.L_x_58) ;  /* 0xfffffffc002c3947 */ /* 0x000fec000383ffff */
[----:B------:R-:W-:Y:S01]  /*31d0*/  ULEA UR5, UR6, UR37, 0x3 ;  /* 0x0000002506057291 */ /* 0x000fe2000f8e18ff */
[----:B------:R-:W-:-:S08]  /*31e0*/  SHF.L.U32 R3, R12, 0x1f, RZ ;  /* 0x0000001f0c037819 */ /* 0x000fd000000006ff */
[----:B------:R-:W1:Y:S02]  /*31f0*/  SYNCS.PHASECHK.TRANS64 P0, [UR5+0x140], R3 ;  /* 0x00014003ff0075a7 */ /* 0x000e640008001005 */
[----:B-1----:R-:W-:Y:S05]  /*3200*/  @P0 BRA `(.L_x_59) ;  /* 0x0000000000080947 */ /* 0x002fea0003800000 */
[----:B------:R-:W1:Y:S02]  /*3210*/  SYNCS.PHASECHK.TRANS64.TRYWAIT P0, [UR5+0x140], R3 ;  /* 0x00014003ff0075a7 */ /* 0x000e640008001105 */
[----:B-1----:R-:W-:Y:S05]  /*3220*/  @!P0 BRA `(.L_x_60) ;  /* 0x0000004400e48947 */ /* 0x002fea0003800000 */
.L_x_59:
[----:B------:R-:W-:-:S04]  /*3230*/  UIADD3 UR4, UPT, UPT, UR6, 0x1, URZ ;  /* 0x0000000106047890 */ /* 0x000fc8000fffe0ff */
[----:B------:R-:W-:-:S04]  /*3240*/  UISETP.NE.AND UP0, UPT, UR4, 0x2, UPT ;  /* 0x000000020400788c */ /* 0x000fc8000bf05270 */
[----:B------:R-:W-:Y:S02]  /*3250*/  USEL UR7, URZ, 0x1, UP0 ;  /* 0x00000001ff077887 */ /* 0x000fe40008000000 */
[----:B------:R-:W-:-:S04]  /*3260*/  USEL UR4, UR4, URZ, UP0 ;  /* 0x000000ff04047287 */ /* 0x000fc80008000000 */
[----:B------:R-:W-:Y:S01]  /*3270*/  ULEA UR4, UR4, UR37, 0x3 ;  /* 0x0000002504047291 */ /* 0x000fe2000f8e18ff */
[----:B-1----:R-:W-:-:S04]  /*3280*/  LOP3.LUT R3, R12, UR7, RZ, 0x3c, !PT ;  /* 0x000000070c037c12 */ /* 0x002fc8000f8e3cff */
[----:B------:R-:W-:-:S04]  /*3290*/  SHF.L.U32 R0, R3, 0x1f, RZ ;  /* 0x0000001f03007819 */ /* 0x000fc800000006ff */
[----:B------:R-:W1:Y:S02]  /*32a0*/  SYNCS.PHASECHK.TRANS64 P0, [UR4+0x140], R0 ;  /* 0x00014000ff0075a7 */ /* 0x000e640008001004 */
[----:B-1----:R-:W-:Y:S05]  /*32b0*/  @P0 EXIT ;  /* 0x000000000000094d */ /* 0x002fea0003800000 */
[----:B------:R-:W-:Y:S02]  /*32c0*/  SHF.L.U32 R3, R3, 0x1f, RZ ;  /* 0x0000001f03037819 */ /* 0x000fe400000006ff */
[----:B------:R-:W-:-:S07]  /*32d0*/  MOV R0, UR4 ;  /* 0x0000000400007c02 */ /* 0x000fce0008000f00 */
.L_x_61:
[----:B-1----:R1:W2:Y:S02]  /*32e0*/  SYNCS.PHASECHK.TRANS64.TRYWAIT P0, [R0+URZ+0x140], R3 ;  /* 0x00014003000075a7 */ /* 0x0022a400080011ff */
[----:B--2---:R-:W-:Y:S05]  /*32f0*/  @!P0 NANOSLEEP.SYNCS 0x989680 ;  /* 0x009896800000895d */ /* 0x004fea0003900000 */
[----:B------:R-:W2:Y:S02]  /*3300*/  @!P0 SYNCS.PHASECHK.TRANS64 P0, [R0+URZ+0x140], R3 ;  /* 0x00014003000085a7 */ /* 0x000ea400080010ff */
[----:B--2---:R-:W-:Y:S05]  /*3310*/  @P0 EXIT ;  /* 0x000000000000094d */ /* 0x004fea0003800000 */
[----:B------:R-:W-:Y:S05]  /*3320*/  BRA `(.L_x_61) ;  /* 0xfffffffc00ec7947 */ /* 0x000fea000383ffff */
.L_x_54:
[----:B------:R-:W-:-:S09]  /*3330*/  UISETP.NE.AND UP1, UPT, UR8, URZ, UPT ;  /* 0x000000ff0800728c */ /* 0x000fd2000bf25270 */
[----:B------:R-:W-:Y:S05]  /*3340*/  BRA.U UP1, `(.L_x_62) ;  /* 0x0000000d01747547 */ /* 0x000fea000b800000 */
[----:B------:R-:W-:Y:S01]  /*3350*/  UMOV UR4, 0x40 ;  /* 0x0000004000047882 */ /* 0x000fe20000000000 */
[----:B------:R-:W-:Y:S01]  /*3360*/  NOP ;  /* 0x0000000000007918 */ /* 0x000fe20000000000 */
[----:B------:R-:W-:Y:S01]  /*3370*/  ULEA UR4, UR37, UR4, 0x18 ;  /* 0x0000000425047291 */ /* 0x000fe2000f8ec0ff */
[----:B------:R-:W-:Y:S02]  /*3380*/  UMOV UR5, 0x400 ;  /* 0x0000040000057882 */ /* 0x000fe40000000000 */
[----:B------:R-:W-:-:S06]  /*3390*/  ULEA UR37, UR37, UR5, 0x18 ;  /* 0x0000000525257291 */ /* 0x000fcc000f8ec0ff */
[----:B------:R-:W1:Y:S02]  /*33a0*/  LDS.U8 R0, [UR4+0x1c] ;  /* 0x00001c04ff007984 */ /* 0x000e640008000000 */
[----:B-1----:R-:W-:-:S13]  /*33b0*/  ISETP.NE.AND P0, PT, R0, RZ, PT ;  /* 0x000000ff0000720c */ /* 0x002fda0003f05270 */
[----:B------:R-:W-:Y:S05]  /*33c0*/  @P0 BRA `(.L_x_63) ;  /* 0x0000000000580947 */ /* 0x000fea0003800000 */
[----:B------:R-:W-:-:S13]  /*33d0*/  ELECT P0, URZ, PT ;  /* 0x0000000000ff782f */ /* 0x000fda0003800000 */
[----:B------:R-:W-:Y:S05]  /*33e0*/  @!P0 BRA `(.L_x_64) ;  /* 0x0000000000608947 */ /* 0x000fea0003800000 */
[----:B------:R-:W-:Y:S01]  /*33f0*/  UMOV UR5, 0x10 ;  /* 0x0000001000057882 */ /* 0x000fe20000000000 */
[----:B------:R-:W-:Y:S01]  /*3400*/  HFMA2 R0, -RZ, RZ, 0, 5.9604644775390625e-08 ;  /* 0x00000001ff007431 */ /* 0x000fe200000001ff */
[----:B------:R-:W-:-:S03]  /*3410*/  MOV R2, 0xffff ;  /* 0x0000ffff00027802 */ /* 0x000fc60000000f00 */
[----:B------:R-:W-:Y:S04]  /*3420*/  DEPBAR.LE SB1, 0x36 ;  /* 0x00009d800000791a */ /* 0x000fe80000000000 */
[----:B------:R-:W1:Y:S02]  /*3430*/  UTCATOMSWS.FIND_AND_SET.ALIGN UP0, UR5, UR5 ;  /* 0x00000005000575e3 */ /* 0x000e640008000800 */
[----:B-1----:R-:W-:Y:S01]  /*3440*/  MOV R3, UR5 ;  /* 0x0000000500037c02 */ /* 0x002fe20008000f00 */
[----:B------:R-:W-:Y:S06]  /*3450*/  BRA.U UP0, `(.L_x_65) ;  /* 0x0000000100187547 */ /* 0x000fec000b800000 */
.L_x_66:
[----:B------:R-:W-:Y:S05]  /*3460*/  NANOSLEEP 0x64 ;  /* 0x000000640000795d */ /* 0x000fea0003800000 */
[----:B------:R-:W-:-:S05]  /*3470*/  UMOV UR5, 0x10 ;  /* 0x0000001000057882 */ /* 0x000fca0000000000 */
[----:B------:R-:W-:Y:S04]  /*3480*/  DEPBAR.LE SB1, 0x36 ;  /* 0x00009d800000791a */ /* 0x000fe80000000000 */
[----:B------:R-:W1:Y:S02]  /*3490*/  UTCATOMSWS.FIND_AND_SET.ALIGN UP0, UR5, UR5 ;  /* 0x00000005000575e3 */ /* 0x000e640008000800 */
[----:B-1----:R-:W-:Y:S01]  /*34a0*/  MOV R3, UR5 ;  /* 0x0000000500037c02 */ /* 0x002fe20008000f00 */
[----:B------:R-:W-:Y:S05]  /*34b0*/  BRA.U !UP0, `(.L_x_66) ;  /* 0xfffffffd08e87547 */ /* 0x000fea000b83ffff */
.L_x_65:
[-C--:B------:R-:W-:Y:S02]  /*34c0*/  SHF.L.U32 R2, R2, R3.reuse, RZ ;  /* 0x0000000302027219 */ /* 0x080fe400000006ff */
[----:B------:R-:W-:Y:S01]  /*34d0*/  SHF.L.U32 R0, R0, R3, RZ ;  /* 0x0000000300007219 */ /* 0x000fe200000006ff */
[----:B------:R-:W-:Y:S02]  /*34e0*/  IMAD.SHL.U32 R3, R3, 0x20, RZ ;  /* 0x0000002003037824 */ /* 0x000fe400078e00ff */
[----:B------:R1:W-:Y:S04]  /*34f0*/  ATOMS.OR RZ, [UR4+0x14], R2 ;  /* 0x00001402ffff798c */ /* 0x0003e8000b000004 */
[----:B------:R1:W-:Y:S04]  /*3500*/  ATOMS.OR RZ, [UR4+0x18], R0 ;  /* 0x00001800ffff798c */ /* 0x0003e8000b000004 */
[----:B------:R1:W-:Y:S01]  /*3510*/  STS [UR37+0x1e0], R3 ;  /* 0x0001e003ff007988 */ /* 0x0003e20008000825 */
[----:B------:R-:W-:Y:S05]  /*3520*/  BRA `(.L_x_64) ;  /* 0x0000000000107947 */ /* 0x000fea0003800000 */
.L_x_63:
[----:B------:R-:W-:Y:S02]  /*3530*/  MOV R0, 0xffffffff ;  /* 0xffffffff00007802 */ /* 0x000fe40000000f00 */
[----:B------:R-:W-:-:S03]  /*3540*/  MOV R2, 0x3570 ;  /* 0x0000357000027802 */ /* 0x000fc60000000f00 */
[----:B------:R1:W-:Y:S04]  /*3550*/  STS [UR37+0x1e0], R0 ;  /* 0x0001e000ff007988 */ /* 0x0003e80008000825 */
[----:B-1-3-5:R-:W-:Y:S05]  /*3560*/  CALL.REL.NOINC `($__internal_1_$__cuda_sm10x_tcgen05_guardrail_trap_phase_invalid_during_alloc) ;  /* 0x0000004800607944 */ /* 0x02afea0003c00000 */
.L_x_64:
[----:B------:R-:W-:Y:S05]  /*3570*/  WARPSYNC.ALL ;  /* 0x0000000000007948 */ /* 0x000fea0003800000 */
[----:B------:R-:W2:Y:S01]  /*3580*/  S2UR UR6, SR_CgaCtaId ;  /* 0x00000000000679c3 */ /* 0x000ea20000008800 */
[----:B------:R-:W-:Y:S01]  /*3590*/  UMOV UR4, 0x400 ;  /* 0x0000040000047882 */ /* 0x000fe20000000000 */
[----:B------:R-:W-:-:S06]  /*35a0*/  NOP ;  /* 0x0000000000007918 */ /* 0x000fcc0000000000 */
[----:B------:R-:W-:Y:S06]  /*35b0*/  BAR.ARV 0x6, 0xa0 ;  /* 0x0182800000007b1d */ /* 0x000fec0000002000 */
[----:B------:R-:W4:Y:S01]  /*35c0*/  LDCU UR7, c[0x0][0x38c] ;  /* 0x00007180ff0777ac */ /* 0x000f220008000800 */
[----:B------:R-:W-:Y:S01]  /*35d0*/  IMAD.MOV.U32 R11, RZ, RZ, 0x1 ;  /* 0x00000001ff0b7424 */ /* 0x000fe200078e00ff */
[----:B------:R-:W-:Y:S01]  /*35e0*/  CS2R R8, SRZ ;  /* 0x0000000000087805 */ /* 0x000fe2000001ff00 */
[----:B------:R-:W-:Y:S01]  /*35f0*/  IMAD.MOV.U32 R10, RZ, RZ, RZ ;  /* 0x000000ffff0a7224 */ /* 0x000fe200078e00ff */
[----:B------:R-:W-:Y:S01]  /*3600*/  UMOV UR16, URZ ;  /* 0x000000ff00107c82 */ /* 0x000fe20008000000 */
[----:B------:R-:W-:Y:S01]  /*3610*/  UMOV UR15, URZ ;  /* 0x000000ff000f7c82 */ /* 0x000fe20008000000 */
[----:B------:R-:W-:Y:S01]  /*3620*/  UMOV UR22, 0x0 ;  /* 0x0000000000167882 */ /* 0x000fe20000000000 */
[----:B------:R-:W-:Y:S01]  /*3630*/  UMOV UR23, 0x8118410 ;  /* 0x0811841000177882 */ /* 0x000fe20000000000 */
[----:B------:R-:W-:Y:S01]  /*3640*/  UMOV UR20, 0x0 ;  /* 0x0000000000147882 */ /* 0x000fe20000000000 */
[----:B------:R-:W-:Y:S01]  /*3650*/  UMOV UR21, 0x8118410 ;  /* 0x0811841000157882 */ /* 0x000fe20000000000 */
[----:B--2---:R-:W-:Y:S01]  /*3660*/  ULEA UR6, UR6, UR4, 0x18 ;  /* 0x0000000406067291 */ /* 0x004fe2000f8ec0ff */
[----:B------:R-:W2:Y:S03]  /*3670*/  LDCU UR4, c[0x0][0x38c] ;  /* 0x00007180ff0477ac */ /* 0x000ea60008000800 */
[----:B------:R-:W-:-:S02]  /*3680*/  UIADD3 UR18, UPT, UPT, UR6, 0x4400, URZ ;  /* 0x0000440006127890 */ /* 0x000fc4000fffe0ff */
[----:B----4-:R-:W-:-:S03]  /*3690*/  UIADD3 UR7, UPT, UPT, UR7, 0x3f, URZ ;  /* 0x0000003f07077890 */ /* 0x010fc6000fffe0ff */
[----:B-1----:R-:W1:Y:S01]  /*36a0*/  LDS R0, [UR6+0x1e0] ;  /* 0x0001e006ff007984 */ /* 0x002e620008000800 */
[----:B------:R-:W-:Y:S02]  /*36b0*/  UIADD3 UR17, UPT, UPT, UR6, 0x26400, URZ ;  /* 0x0002640006117890 */ /* 0x000fe4000fffe0ff */
[----:B------:R-:W-:Y:S02]  /*36c0*/  USHF.R.S32.HI UR5, URZ, 0x1f, UR7 ;  /* 0x0000001fff057899 */ /* 0x000fe40008011407 */
[----:B------:R-:W-:Y:S02]  /*36d0*/  USHF.R.U32.HI UR18, URZ, 0x4, UR18 ;  /* 0x00000004ff127899 */ /* 0x000fe40008011612 */
[----:B------:R-:W-:Y:S02]  /*36e0*/  ULEA.HI UR5, UR5, UR7, URZ, 0x6 ;  /* 0x0000000705057291 */ /* 0x000fe4000f8f30ff */
[----:B------:R-:W-:Y:S02]  /*36f0*/  USHF.R.U32.HI UR17, URZ, 0x4, UR17 ;  /* 0x00000004ff117899 */ /* 0x000fe40008011611 */
[----:B------:R-:W-:-:S02]  /*3700*/  USHF.R.S32.HI UR5, URZ, 0x6, UR5 ;  /* 0x00000006ff057899 */ /* 0x000fc40008011405 */
[----:B------:R-:W-:Y:S02]  /*3710*/  ULOP3.LUT UR18, UR18, 0x3fff, URZ, 0xc0, !UPT ;  /* 0x00003fff12127892 */ /* 0x000fe4000f8ec0ff */
[----:B------:R-:W-:Y:S02]  /*3720*/  UISETP.LT.AND UP0, UPT, UR5, 0x1, UPT ;  /* 0x000000010500788c */ /* 0x000fe4000bf01270 */
[----:B------:R-:W-:Y:S02]  /*3730*/  ULOP3.LUT UR17, UR17, 0x3fff, URZ, 0xc0, !UPT ;  /* 0x00003fff11117892 */ /* 0x000fe4000f8ec0ff */
[----:B------:R-:W-:Y:S02]  /*3740*/  USEL UR10, UR5, 0x1, !UP0 ;  /* 0x00000001050a7887 */ /* 0x000fe4000c000000 */
[----:B--2---:R-:W-:Y:S02]  /*3750*/  UISETP.GE.AND UP3, UPT, UR4, 0x1, UPT ;  /* 0x000000010400788c */ /* 0x004fe4000bf66270 */
[----:B------:R-:W-:Y:S01]  /*3760*/  UIADD3 UR10, UPT, UPT, -UR10, URZ, URZ ;  /* 0x000000ff0a0a7290 */ /* 0x000fe2000fffe1ff */
[----:B-1----:R-:W-:-:S15]  /*3770*/  R2UR UR19, R0 ;  /* 0x00000000001372ca */ /* 0x002fde00000e0000 */
.L_x_73:
[----:B------:R-:W-:Y:S02]  /*3780*/  LEA R0, R10, UR6, 0x3 ;  /* 0x000000060a007c11 */ /* 0x000fe4000f8e18ff */
[----:B------:R-:W-:Y:S02]  /*3790*/  SHF.L.U32 R5, R9, 0x1f, RZ ;  /* 0x0000001f09057819 */ /* 0x000fe400000006ff */
[----:B------:R-:W-:Y:S01]  /*37a0*/  PLOP3.LUT P0, PT, PT, PT, UP3, 0x80, 0x8 ;  /* 0x000000000008781c */ /* 0x000fe20003f0f038 */
[----:B------:R-:W-:Y:S01]  /*37b0*/  VIADD R3, R0, 0x140 ;  /* 0x0000014000037836 */ /* 0x000fe20000000000 */
[----:B-1----:R-:W1:Y:S02]  /*37c0*/  SYNCS.PHASECHK.TRANS64.TRYWAIT P1, [R0+URZ+0x130], R5 ;  /* 0x00013005000075a7 */ /* 0x002e6400080211ff */
[----:B-1--4-:R-:W-:Y:S09]  /*37d0*/  @!P1 BRA `(.L_x_67) ;  /* 0x0000004000909947 */ /* 0x012ff20003800000 */
.L_x_150:
[----:B------:R-:W-:Y:S01]  /*37e0*/  LEA R4, R10, UR6, 0x4 ;  /* 0x000000060a047c11 */ /* 0x000fe2000f8e20ff */
[----:B------:R-:W-:Y:S01]  /*37f0*/  @UP3 ULEA UR4, UR15, UR6, 0x3 ;  /* 0x000000060f043291 */ /* 0x000fe2000f8e18ff */
[----:B------:R-:W-:Y:S01]  /*3800*/  PLOP3.LUT P2, PT, PT, PT, PT, 0x80, 0x8 ;  /* 0x000000000008781c */ /* 0x000fe20003f4f070 */
[----:B------:R-:W-:Y:S01]  /*3810*/  ULEA UR8, UR16, UR6, 0x3 ;  /* 0x0000000610087291 */ /* 0x000fe2000f8e18ff */
[----:B------:R-:W-:Y:S01]  /*3820*/  PRMT R3, RZ, 0x654, R3 ;  /* 0x00000654ff037816 */ /* 0x000fe20000000003 */
[----:B------:R-:W-:Y:S01]  /*3830*/  ULEA UR9, UR16, UR19, 0x6 ;  /* 0x0000001310097291 */ /* 0x000fe2000f8e30ff */
[----:B-1----:R-:W1:Y:S01]  /*3840*/  LDS.128 R4, [R4+0x1c0] ;  /* 0x0001c00004047984 */ /* 0x002e620000000c00 */
[----:B------:R-:W-:Y:S02]  /*3850*/  @P0 SHF.L.U32 R2, R8, 0x1f, RZ ;  /* 0x0000001f08020819 */ /* 0x000fe400000006ff */
[----:B------:R-:W-:Y:S01]  /*3860*/  SHF.L.U32 R0, R11, 0x1f, RZ ;  /* 0x0000001f0b007819 */ /* 0x000fe200000006ff */
[----:B------:R-:W-:Y:S01]  /*3870*/  @!PT LDS RZ, [RZ] ;  /* 0x00000000fffff984 */ /* 0x000fe20000000800 */
[----:B------:R-:W-:Y:S01]  /*3880*/  @!PT LDS RZ, [RZ] ;  /* 0x00000000fffff984 */ /* 0x000fe20000000800 */
[----:B------:R-:W-:Y:S01]  /*3890*/  @!PT LDS RZ, [RZ] ;  /* 0x00000000fffff984 */ /* 0x000fe20000000800 */
[----:B------:R-:W-:Y:S01]  /*38a0*/  @!PT LDS RZ, [RZ] ;  /* 0x00000000fffff984 */ /* 0x000fe20000000800 */
[----:B------:R2:W-:Y:S06]  /*38b0*/  MEMBAR.ALL.CTA ;  /* 0x0000000000007992 */ /* 0x0005ec0000008000 */
[----:B--2---:R-:W2:Y:S02]  /*38c0*/  FENCE.VIEW.ASYNC.S ;  /* 0x00000000000073c6 */ /* 0x004ea40000000000 */
[----:B--2---:R2:W-:Y:S01]  /*38d0*/  SYNCS.ARRIVE.TRANS64.RED.A1T0 RZ, [R3+URZ], RZ ;  /* 0x000000ff03ff79a7 */ /* 0x0045e200081004ff */
[----:B------:R2:W4:Y:S01]  /*38e0*/  @P0 SYNCS.PHASECHK.TRANS64.TRYWAIT P2, [UR4], R2 ;  /* 0x00000002ff0005a7 */ /* 0x0005220008041104 */
[----:B-1----:R-:W-:Y:S01]  /*38f0*/  LOP3.LUT P1, RZ, R6, 0x1, RZ, 0xc0, !PT ;  /* 0x0000000106ff7812 */ /* 0x002fe2000782c0ff */
[----:B------:R-:W1:Y:S02]  /*3900*/  SYNCS.PHASECHK.TRANS64.TRYWAIT P0, [UR8+0x170], R0 ;  /* 0x00017000ff0075a7 */ /* 0x000e640008001108 */
[----:B-12-4-:R-:W-:Y:S10]  /*3910*/  @!P0 BRA `(.L_x_68) ;  /* 0x0000004000548947 */ /* 0x016ff40003800000 */
.L_x_152:
[----:B------:R-:W-:Y:S01]  /*3920*/  IADD3 R10, PT, PT, R10, 0x1, RZ ;  /* 0x000000010a0a7810 */ /* 0x000fe20007ffe0ff */
[----:B------:R-:W-:Y:S06]  /*3930*/  BRA.U !UP3, `(.L_x_69) ;  /* 0x000000010b987547 */ /* 0x000fec000b800000 */
[----:B------:R-:W-:Y:S01]  /*3940*/  UPLOP3.LUT UP4, UPT, UPT, UPT, UPT, 0x40, 0x4 ;  /* 0x000000000004789c */ /* 0x000fe20003f8e870 */
[----:B------:R-:W-:Y:S01]  /*3950*/  UMOV UR14, UR10 ;  /* 0x0000000a000e7c82 */ /* 0x000fe20008000000 */
[----:B------:R-:W-:Y:S01]  /*3960*/  UMOV UR13, UR5 ;  /* 0x00000005000d7c82 */ /* 0x000fe20008000000 */
[----:B------:R-:W-:-:S08]  /*3970*/  UMOV UR12, UR15 ;  /* 0x0000000f000c7c82 */ /* 0x000fd00008000000 */
.L_x_72:
[----:B------:R-:W-:Y:S02]  /*3980*/  UIADD3 UR14, UPT, UPT, UR14, 0x1, URZ ;  /* 0x000000010e0e7890 */ /* 0x000fe4000fffe0ff */
[----:B--2---:R-:W-:Y:S02]  /*3990*/  ULEA UR7, UR12, UR6, 0x3 ;  /* 0x000000060c077291 */ /* 0x004fe4000f8e18ff */
[----:B------:R-:W-:Y:S01]  /*39a0*/  UISETP.NE.AND UP0, UPT, UR14, URZ, UPT ;  /* 0x000000ff0e00728c */ /* 0x000fe2000bf05270 */
[----:B----4-:R-:W-:Y:S10]  /*39b0*/  @P2 BRA `(.L_x_70) ;  /* 0x00000000000c2947 */ /* 0x010ff40003800000 */
[----:B-1----:R-:W-:Y:S04]  /*39c0*/  SHF.L.U32 R3, R8, 0x1f, RZ ;  /* 0x0000001f08037819 */ /* 0x002fe800000006ff */
[----:B------:R-:W1:Y:S02]  /*39d0*/  SYNCS.PHASECHK.TRANS64.TRYWAIT P0, [UR7], R3 ;  /* 0x00000003ff0075a7 */ /* 0x000e640008001107 */
[----:B-1----:R-:W-:Y:S05]  /*39e0*/  @!P0 BRA `(.L_x_71) ;  /* 0x0000004000388947 */ /* 0x002fea0003800000 */
.L_x_70:
[----:B------:R-:W-:Y:S01]  /*39f0*/  UISETP.NE.AND UP1, UPT, UR13, 0x1, UPT ;  /* 0x000000010d00788c */ /* 0x000fe2000bf25270 */
[----:B------:R-:W-:Y:S01]  /*3a00*/  PLOP3.LUT P2, PT, PT, PT, PT, 0x80, 0x8 ;  /* 0x000000000008781c */ /* 0x000fe20003f4f070 */
[----:B------:R-:W-:Y:S02]  /*3a10*/  UIADD3 UR15, UPT, UPT, UR12, 0x1, URZ ;  /* 0x000000010c0f7890 */ /* 0x000fe4000fffe0ff */
[----:B------:R-:W-:Y:S02]  /*3a20*/  ULEA UR24, UR12, UR17, 0x8 ;  /* 0x000000110c187291 */ /* 0x000fe4000f8e40ff */
[----:B------:R-:W-:Y:S01]  /*3a30*/  UISETP.NE.AND UP2, UPT, UR15, 0x11, UPT ;  /* 0x000000110f00788c */ /* 0x000fe2000bf45270 */
[----:B------:R-:W-:Y:S01]  /*3a40*/  PLOP3.LUT P0, PT, PT, PT, UP1, 0x80, 0x8 ;  /* 0x000000000008781c */ /* 0x000fe20003f0f018 */
[----:B------:R-:W-:Y:S02]  /*3a50*/  ULEA UR26, UR12, UR18, 0x9 ;  /* 0x000000120c1a7291 */ /* 0x000fe4000f8e48ff */
[----:B------:R-:W-:Y:S02]  /*3a60*/  USEL UR11, URZ, 0x1, UP2 ;  /* 0x00000001ff0b7887 */ /* 0x000fe40009000000 */
[----:B------:R-:W-:Y:S02]  /*3a70*/  USEL UR15, UR15, URZ, UP2 ;  /* 0x000000ff0f0f7287 */ /* 0x000fe40009000000 */
[----:B------:R-:W-:Y:S02]  /*3a80*/  UIADD3 UR30, UPT, UPT, UR24, 0x80, URZ ;  /* 0x00000080181e7890 */ /* 0x000fe4000fffe0ff */
[----:B------:R-:W-:Y:S01]  /*3a90*/  @UP1 ULEA UR4, UR15, UR6, 0x3 ;  /* 0x000000060f041291 */ /* 0x000fe2000f8e18ff */
[----:B------:R-:W-:Y:S01]  /*3aa0*/  LOP3.LUT R8, R8, UR11, RZ, 0x3c, !PT ;  /* 0x0000000b08087c12 */ /* 0x000fe2000f8e3cff */
[----:B------:R-:W-:Y:S02]  /*3ab0*/  UIADD3 UR28, UPT, UPT, UR26, 0x100, URZ ;  /* 0x000001001a1c7890 */ /* 0x000fe4000fffe0ff */
[----:B------:R-:W-:Y:S01]  /*3ac0*/  UIADD3 UR7, UPT, UPT, UR7, 0x88, URZ ;  /* 0x0000008807077890 */ /* 0x000fe2000fffe0ff */
[----:B-1----:R-:W-:Y:S01]  /*3ad0*/  @P0 SHF.L.U32 R0, R8, 0x1f, RZ ;  /* 0x0000001f08000819 */ /* 0x002fe200000006ff */
[----:B------:R-:W-:Y:S01]  /*3ae0*/  UMOV UR25, 0x80004020 ;  /* 0x8000402000197882 */ /* 0x000fe20000000000 */
[----:B------:R-:W-:Y:S01]  /*3af0*/  UMOV UR27, 0x40004040 ;  /* 0x40004040001b7882 */ /* 0x000fe20000000000 */
[----:B------:R-:W-:Y:S01]  /*3b00*/  UMOV UR31, 0x80004020 ;  /* 0x80004020001f7882 */ /* 0x000fe20000000000 */
[----:B------:R2:W4:Y:S01]  /*3b10*/  @P0 SYNCS.PHASECHK.TRANS64.TRYWAIT P2, [UR4], R0 ;  /* 0x00000000ff0005a7 */ /* 0x0005220008041104 */
[----:B------:R-:W-:Y:S01]  /*3b20*/  UIADD3 UR13, UPT, UPT, UR13, -0x1, URZ ;  /* 0xffffffff0d0d7890 */ /* 0x000fe2000fffe0ff */
[----:B------:R2:W-:Y:S01]  /*3b30*/  UTCQMMA gdesc[UR26], gdesc[UR24], tmem[UR9], tmem[UR22], idesc[UR23], UP4 ;  /* 0x00ff16181a0075ea */ /* 0x0005e2000a000309 */
[----:B------:R-:W-:Y:S01]  /*3b40*/  UPLOP3.LUT UP4, UPT, UPT, UPT, UPT, 0x80, 0x8 ;  /* 0x000000000008789c */ /* 0x000fe20003f8f070 */
[----:B------:R-:W-:Y:S01]  /*3b50*/  UMOV UR29, 0x40004040 ;  /* 0x40004040001d7882 */ /* 0x000fe20000000000 */
[----:B------:R-:W-:Y:S01]  /*3b60*/  UMOV UR12, UR15 ;  /* 0x0000000f000c7c82 */ /* 0x000fe20008000000 */
[----:B------:R2:W-:Y:S01]  /*3b70*/  UTCQMMA gdesc[UR28], gdesc[UR30], tmem[UR9], tmem[UR20], idesc[UR21], UPT ;  /* 0x00ff141e1c0075ea */ /* 0x0005e2000b800309 */
[----:B------:R2:W-:Y:S01]  /*3b80*/  UTCBAR [UR7], URZ ;  /* 0x000000ff070073e9 */ /* 0x0005e200080000ff */
[----:B------:R-:W-:Y:S06]  /*3b90*/  BRA.U UP0, `(.L_x_72) ;  /* 0xfffffffd00787547 */ /* 0x000fec000b83ffff */
.L_x_69:
[----:B------:R-:W-:Y:S01]  /*3ba0*/  UIADD3 UR16, UPT, UPT, UR16, 0x1, URZ ;  /* 0x0000000110107890 */ /* 0x000fe2000fffe0ff */
[C---:B------:R-:W-:Y:S01]  /*3bb0*/  ISETP.NE.AND P0, PT, R10.reuse, 0x2, PT ;  /* 0x000000020a00780c */ /* 0x040fe20003f05270 */
[----:B------:R-:W-:Y:S02]  /*3bc0*/  UIADD3 UR8, UPT, UPT, UR8, 0x150, URZ ;  /* 0x0000015008087890 */ /* 0x000fe4000fffe0ff */
[----:B------:R-:W-:Y:S01]  /*3bd0*/  UISETP.NE.AND UP0, UPT, UR16, 0x4, UPT ;  /* 0x000000041000788c */ /* 0x000fe2000bf05270 */
[----:B-12---:R-:W-:Y:S02]  /*3be0*/  SEL R0, RZ, 0x1, P0 ;  /* 0x00000001ff007807 */ /* 0x006fe40000000000 */
[----:B------:R-:W-:Y:S01]  /*3bf0*/  SEL R10, R10, RZ, P0 ;  /* 0x000000ff0a0a7207 */ /* 0x000fe20000000000 */
[----:B------:R-:W-:Y:S01]  /*3c00*/  USEL UR4, URZ, 0x1, UP0 ;  /* 0x00000001ff047887 */ /* 0x000fe20008000000 */
[----:B------:R-:W-:Y:S01]  /*3c10*/  LOP3.LUT R9, R9, R0, RZ, 0x3c, !PT ;  /* 0x0000000009097212 */ /* 0x000fe200078e3cff */
[----:B------:R-:W-:Y:S01]  /*3c20*/  USEL UR16, UR16, URZ, UP0 ;  /* 0x000000ff10107287 */ /* 0x000fe20008000000 */
[----:B------:R1:W-:Y:S03]  /*3c30*/  UTCBAR [UR8], URZ ;  /* 0x000000ff080073e9 */ /* 0x0003e600080000ff */
[----:B------:R-:W-:Y:S01]  /*3c40*/  LOP3.LUT R11, R11, UR4, RZ, 0x3c, !PT ;  /* 0x000000040b0b7c12 */ /* 0x000fe2000f8e3cff */
[----:B------:R-:W-:Y:S07]  /*3c50*/  @P1 BRA `(.L_x_73) ;  /* 0xfffffff800c81947 */ /* 0x000fee000383ffff */
[----:B------:R-:W2:Y:S01]  /*3c60*/  S2UR UR4, SR_CgaCtaId ;  /* 0x00000000000479c3 */ /* 0x000ea20000008800 */
[----:B------:R-:W-:Y:S01]  /*3c70*/  ELECT P0, URZ, PT ;  /* 0x0000000000ff782f */ /* 0x000fe20003800000 */
[----:B------:R-:W-:Y:S01]  /*3c80*/  IMAD.MOV.U32 R0, RZ, RZ, 0x1 ;  /* 0x00000001ff007424 */ /* 0x000fe200078e00ff */
[----:B------:R-:W-:Y:S01]  /*3c90*/  UIADD3 UR6, UPT, UPT, UR6, 0x170, URZ ;  /* 0x0000017006067890 */ /* 0x000fe2000fffe0ff */
[----:B------:R-:W-:Y:S01]  /*3ca0*/  SHF.L.U32 R3, R11, 0x1f, RZ ;  /* 0x0000001f0b037819 */ /* 0x000fe200000006ff */
[----:B------:R-:W-:-:S03]  /*3cb0*/  UMOV UR5, 0x40 ;  /* 0x0000004000057882 */ /* 0x000fc60000000000 */
[----:B------:R-:W-:Y:S01]  /*3cc0*/  UVIRTCOUNT.DEALLOC.SMPOOL 0x80 ;  /* 0x000000800000784c */ /* 0x000fe20000000000 */
[----:B--2---:R-:W-:Y:S02]  /*3cd0*/  ULEA UR4, UR4, UR5, 0x18 ;  /* 0x0000000504047291 */ /* 0x004fe4000f8ec0ff */
[----:B------:R-:W-:-:S07]  /*3ce0*/  ULEA UR5, UR16, UR6, 0x3 ;  /* 0x0000000610057291 */ /* 0x000fce000f8e18ff */
[----:B------:R2:W-:Y:S02]  /*3cf0*/  @P0 STS.U8 [UR4+0x1c], R0 ;  /* 0x00001c00ff000988 */ /* 0x0005e40008000004 */
[----:B------:R-:W3:Y:S02]  /*3d00*/  SYNCS.PHASECHK.TRANS64.TRYWAIT P0, [UR5], R3 ;  /* 0x00000003ff0075a7 */ /* 0x000ee40008001105 */
[----:B--23--:R-:W-:Y:S05]  /*3d10*/  @!P0 BRA `(.L_x_74) ;  /* 0x0000003c00848947 */ /* 0x00cfea0003800000 */
.L_x_155:
[----:B------:R-:W-:-:S04]  /*3d20*/  UIADD3 UR7, UPT, UPT, UR16, 0x1, URZ ;  /* 0x0000000110077890 */ /* 0x000fc8000fffe0ff */
[----:B------:R-:W-:-:S04]  /*3d30*/  UISETP.NE.AND UP0, UPT, UR7, 0x4, UPT ;  /* 0x000000040700788c */ /* 0x000fc8000bf05270 */
[----:B-1----:R-:W-:Y:S02]  /*3d40*/  USEL UR8, URZ, 0x1, UP0 ;  /* 0x00000001ff087887 */ /* 0x002fe40008000000 */
[----:B------:R-:W-:-:S04]  /*3d50*/  USEL UR7, UR7, URZ, UP0 ;  /* 0x000000ff07077287 */ /* 0x000fc80008000000 */
[----:B------:R-:W-:Y:S01]  /*3d60*/  ULEA UR5, UR7, UR6, 0x3 ;  /* 0x0000000607057291 */ /* 0x000fe2000f8e18ff */
[----:B------:R-:W-:-:S04]  /*3d70*/  LOP3.LUT R2, R11, UR8, RZ, 0x3c, !PT ;  /* 0x000000080b027c12 */ /* 0x000fc8000f8e3cff */
[----:B--2---:R-:W-:-:S04]  /*3d80*/  SHF.L.U32 R3, R2, 0x1f, RZ ;  /* 0x0000001f02037819 */ /* 0x004fc800000006ff */
[----:B------:R-:W1:Y:S02]  /*3d90*/  SYNCS.PHASECHK.TRANS64.TRYWAIT P0, [UR5], R3 ;  /* 0x00000003ff0075a7 */ /* 0x000e640008001105 */
[----:B-1----:R-:W-:Y:S05]  /*3da0*/  @!P0 BRA `(.L_x_75) ;  /* 0x0000003c00788947 */ /* 0x002fea0003800000 */
.L_x_157:
        /* <DEDUP_REMOVED lines=9> */
.L_x_159:
[----:B------:R-:W-:-:S04]  /*3e40*/  UIADD3 UR7, UPT, UPT, UR7, 0x1, URZ ;  /* 0x0000000107077890 */ /* 0x000fc8000fffe0ff */
[----:B------:R-:W-:-:S04]  /*3e50*/  UISETP.NE.AND UP0, UPT, UR7, 0x4, UPT ;  /* 0x000000040700788c */ /* 0x000fc8000bf05270 */
[----:B------:R-:W-:Y:S02]  /*3e60*/  USEL UR5, URZ, 0x1, UP0 ;  /* 0x00000001ff057887 */ /* 0x000fe40008000000 */
[----:B------:R-:W-:-:S04]  /*3e70*/  USEL UR7, UR7, URZ, UP0 ;  /* 0x000000ff07077287 */ /* 0x000fc80008000000 */
[----:B------:R-:W-:Y:S01]  /*3e80*/  ULEA UR7, UR7, UR6, 0x3 ;  /* 0x0000000607077291 */ /* 0x000fe2000f8e18ff */
[----:B-1----:R-:W-:-:S04]  /*3e90*/  LOP3.LUT R3, R2, UR5, RZ, 0x3c, !PT ;  /* 0x0000000502037c12 */ /* 0x002fc8000f8e3cff */
[----:B------:R-:W-:-:S04]  /*3ea0*/  SHF.L.U32 R3, R3, 0x1f, RZ ;  /* 0x0000001f03037819 */ /* 0x000fc800000006ff */
[----:B------:R-:W1:Y:S02]  /*3eb0*/  SYNCS.PHASECHK.TRANS64.TRYWAIT P0, [UR7], R3 ;  /* 0x00000003ff0075a7 */ /* 0x000e640008001107 */
[----:B-1----:R-:W-:Y:S05]  /*3ec0*/  @!P0 BRA `(.L_x_77) ;  /* 0x0000003c00608947 */ /* 0x002fea0003800000 */
.L_x_161:
[----:B------:R-:W-:Y:S01]  /*3ed0*/  NOP ;  /* 0x0000000000007918 */ /* 0x000fe20000000000 */
[----:B-1----:R-:W1:Y:S01]  /*3ee0*/  LDS R0, [UR4+0x14] ;  /* 0x00001404ff007984 */ /* 0x002e620008000800 */
[----:B------:R-:W-:Y:S01]  /*3ef0*/  ULOP3.LUT UR6, UR19, 0xffff, URZ, 0xc0, !UPT ;  /* 0x0000ffff13067892 */ /* 0x000fe2000f8ec0ff */
[----:B------:R-:W-:Y:S01]  /*3f00*/  UMOV UR8, 0xffff ;  /* 0x0000ffff00087882 */ /* 0x000fe20000000000 */
[----:B------:R-:W-:Y:S02]  /*3f10*/  UMOV UR5, 0x1 ;  /* 0x0000000100057882 */ /* 0x000fe40000000000 */
[----:B------:R-:W-:-:S04]  /*3f20*/  USHF.R.U32.HI UR6, URZ, 0x5, UR6 ;  /* 0x00000005ff067899 */ /* 0x000fc80008011606 */
[----:B------:R-:W-:Y:S02]  /*3f30*/  USHF.L.U32 UR8, UR8, UR6, URZ ;  /* 0x0000000608087299 */ /* 0x000fe400080006ff */
[----:B------:R-:W-:-:S04]  /*3f40*/  USHF.L.U32 UR5, UR5, UR6, URZ ;  /* 0x0000000605057299 */ /* 0x000fc800080006ff */
[----:B-1----:R-:W-:-:S04]  /*3f50*/  LOP3.LUT R0, R0, UR8, RZ, 0xc0, !PT ;  /* 0x0000000800007c12 */ /* 0x002fc8000f8ec0ff */
[----:B------:R-:W-:-:S13]  /*3f60*/  ISETP.NE.AND P0, PT, R0, UR8, PT ;  /* 0x0000000800007c0c */ /* 0x000fda000bf05270 */
[----:B------:R-:W-:Y:S05]  /*3f70*/  @P0 BRA `(.L_x_78) ;  /* 0x0000000000580947 */ /* 0x000fea0003800000 */
[----:B------:R-:W1:Y:S02]  /*3f80*/  LDS R0, [UR4+0x18] ;  /* 0x00001804ff007984 */ /* 0x000e640008000800 */
[----:B-1----:R-:W-:-:S04]  /*3f90*/  LOP3.LUT R0, R0, UR5, RZ, 0xc0, !PT ;  /* 0x0000000500007c12 */ /* 0x002fc8000f8ec0ff */
[----:B------:R-:W-:-:S13]  /*3fa0*/  ISETP.NE.AND P0, PT, R0, UR5, PT ;  /* 0x0000000500007c0c */ /* 0x000fda000bf05270 */
[----:B------:R-:W-:Y:S05]  /*3fb0*/  @P0 BRA `(.L_x_79) ;  /* 0x00000000003c0947 */ /* 0x000fea0003800000 */
[----:B------:R-:W1:Y:S01]  /*3fc0*/  S2R R2, SR_LANEID ;  /* 0x0000000000027919 */ /* 0x000e620000000000 */
[----:B------:R-:W-:Y:S01]  /*3fd0*/  ULOP3.LUT UR8, URZ, UR8, URZ, 0x33, !UPT ;  /* 0x00000008ff087292 */ /* 0x000fe2000f8e33ff */
[----:B------:R-:W-:Y:S01]  /*3fe0*/  LOP3.LUT R4, RZ, UR5, RZ, 0x33, !PT ;  /* 0x00000005ff047c12 */ /* 0x000fe2000f8e33ff */
[----:B------:R-:W-:Y:S02]  /*3ff0*/  VOTEU.ANY UR7, UPT, PT ;  /* 0x0000000000077886 */ /* 0x000fe400038e0100 */
[----:B------:R-:W-:Y:S01]  /*4000*/  UFLO.U32 UR7, UR7 ;  /* 0x00000007000772bd */ /* 0x000fe200080e0000 */
[----:B------:R-:W2:Y:S01]  /*4010*/  REDUX UR5, R4 ;  /* 0x00000000040573c4 */ /* 0x000ea20000000000 */
[----:B------:R-:W-:-:S06]  /*4020*/  IMAD.U32 R0, RZ, RZ, UR8 ;  /* 0x00000008ff007e24 */ /* 0x000fcc000f8e00ff */
[----:B------:R3:W-:Y:S01]  /*4030*/  UTCATOMSWS.AND URZ, UR8 ;  /* 0x0000000800ff79e3 */ /* 0x0007e20008000000 */
[----:B------:R-:W4:Y:S01]  /*4040*/  REDUX UR6, R0 ;  /* 0x00000000000673c4 */ /* 0x000f220000000000 */
[----:B-1----:R-:W-:Y:S01]  /*4050*/  ISETP.EQ.U32.AND P0, PT, R2, UR7, PT ;  /* 0x0000000702007c0c */ /* 0x002fe2000bf02070 */
[----:B--2---:R-:W-:Y:S01]  /*4060*/  IMAD.U32 R2, RZ, RZ, UR5 ;  /* 0x00000005ff027e24 */ /* 0x004fe2000f8e00ff */
[----:B----4-:R-:W-:-:S11]  /*4070*/  MOV R3, UR6 ;  /* 0x0000000600037c02 */ /* 0x010fd60008000f00 */
[----:B------:R3:W-:Y:S04]  /*4080*/  @P0 ATOMS.AND RZ, [UR4+0x14], R3 ;  /* 0x00001403ffff098c */ /* 0x0007e8000a800004 */
[----:B------:R3:W-:Y:S01]  /*4090*/  @P0 ATOMS.AND RZ, [UR4+0x18], R2 ;  /* 0x00001802ffff098c */ /* 0x0007e2000a800004 */
[----:B------:R-:W-:Y:S05]  /*40a0*/  BRA `(.L_x_80) ;  /* 0x0000000000147947 */ /* 0x000fea0003800000 */
.L_x_79:
[----:B------:R-:W-:Y:S02]  /*40b0*/  MOV R2, 0x40d0 ;  /* 0x000040d000027802 */ /* 0x000fe40000000f00 */
[----:B----45:R-:W-:Y:S05]  /*40c0*/  CALL.REL.NOINC `($__internal_0_$__cuda_sm10x_tcgen05_guardrail_trap_col_being_dealloced_not_returned_by_alloc) ;  /* 0x0000003c007c7944 */ /* 0x030fea0003c00000 */
[----:B------:R-:W-:Y:S05]  /*40d0*/  BRA `(.L_x_80) ;  /* 0x0000000000087947 */ /* 0x000fea0003800000 */
.L_x_78:
[----:B------:R-:W-:Y:S02]  /*40e0*/  MOV R2, 0x4100 ;  /* 0x0000410000027802 */ /* 0x000fe40000000f00 */
[----:B----45:R-:W-:Y:S05]  /*40f0*/  CALL.REL.NOINC `($__internal_2_$__cuda_sm10x_tcgen05_guardrail_trap_unallocated_columns_being_dealloced) ;  /* 0x0000003c00887944 */ /* 0x030fea0003c00000 */
.L_x_80:
[----:B------:R-:W-:Y:S01]  /*4100*/  NOP ;  /* 0x0000000000007918 */ /* 0x000fe20000000000 */
[----:B---3--:R-:W-:Y:S05]  /*4110*/  EXIT ;  /* 0x000000000000794d */ /* 0x008fea0003800000 */
.L_x_62:
[----:B------:R-:W-:-:S09]  /*4120*/  UISETP.NE.OR UP2, UPT, UR8, 0x3, !UP2 ;  /* 0x000000030800788c */ /* 0x000fd2000d745670 */
[----:B------:R-:W-:Y:S05]  /*4130*/  BRA.U UP2, `(.L_x_81) ;  /* 0x0000000902c87547 */ /* 0x000fea000b800000 */
[----:B------:R-:W1:Y:S01]  /*4140*/  LDCU.64 UR6, c[0x0][0x888] ;  /* 0x00011100ff0677ac */ /* 0x000e620008000a00 */
[----:B------:R-:W2:Y:S01]  /*4150*/  LDC R0, c[0x0][0xb30] ;  /* 0x0002cc00ff007b82 */ /* 0x000ea20000000800 */
[----:B------:R-:W-:Y:S01]  /*4160*/  IMAD.MOV.U32 R30, RZ, RZ, 0x1 ;  /* 0x00000001ff1e7424 */ /* 0x000fe200078e00ff */
[----:B------:R-:W-:Y:S01]  /*4170*/  CS2R R28, SRZ ;  /* 0x00000000001c7805 */ /* 0x000fe2000001ff00 */
[----:B------:R-:W4:Y:S01]  /*4180*/  LDCU.64 UR4, c[0x0][0x890] ;  /* 0x00011200ff0477ac */ /* 0x000f220008000a00 */
[----:B------:R-:W-:Y:S01]  /*4190*/  IMAD.MOV.U32 R25, RZ, RZ, 0x2000 ;  /* 0x00002000ff197424 */ /* 0x000fe200078e00ff */
[----:B------:R-:W-:-:S03]  /*41a0*/  UMOV UR8, 0x400 ;  /* 0x0000040000087882 */ /* 0x000fc60000000000 */
[----:B------:R-:W3:Y:S01]  /*41b0*/  LDC R19, c[0x0][0x370] ;  /* 0x0000dc00ff137b82 */ /* 0x000ee20000000800 */
[----:B------:R-:W-:-:S07]  /*41c0*/  UPLOP3.LUT UP1, UPT, UPT, UPT, UPT, 0x40, 0x4 ;  /* 0x000000000004789c */ /* 0x000fce0003f2e870 */
[----:B------:R-:W3:Y:S01]  /*41d0*/  LDC R2, c[0x0][0xb0c] ;  /* 0x0002c300ff027b82 */ /* 0x000ee20000000800 */
[----:B-1----:R-:W-:Y:S02]  /*41e0*/  UISETP.NE.U32.AND UP2, UPT, UR6, URZ, UPT ;  /* 0x000000ff0600728c */ /* 0x002fe4000bf45070 */
[----:B------:R-:W-:Y:S02]  /*41f0*/  ULEA UR6, UR37, UR8, 0x18 ;  /* 0x0000000825067291 */ /* 0x000fe4000f8ec0ff */
[----:B------:R-:W-:Y:S02]  /*4200*/  UISETP.NE.AND.EX UP2, UPT, UR7, URZ, UPT, UP2 ;  /* 0x000000ff0700728c */ /* 0x000fe4000bf45320 */
[----:B------:R-:W-:Y:S01]  /*4210*/  UIADD3 UR7, UPT, UPT, UR6, 0x110, URZ ;  /* 0x0000011006077890 */ /* 0x000fe2000fffe0ff */
[----:B------:R-:W1:Y:S01]  /*4220*/  LDC R18, c[0x0][0xb20] ;  /* 0x0002c800ff127b82 */ /* 0x000e620000000800 */
[----:B----4-:R-:W-:Y:S01]  /*4230*/  UISETP.NE.U32.AND UP3, UPT, UR4, URZ, UPT ;  /* 0x000000ff0400728c */ /* 0x010fe2000bf65070 */
[----:B--2---:R-:W-:Y:S01]  /*4240*/  ISETP.NE.AND P1, PT, R0, 0x1, PT ;  /* 0x000000010000780c */ /* 0x004fe20003f25270 */
[----:B------:R-:W-:-:S02]  /*4250*/  UPRMT UR37, UR37, 0x654, UR7 ;  /* 0x0000065425257896 */ /* 0x000fc40008000007 */
[----:B------:R-:W-:-:S03]  /*4260*/  UISETP.NE.AND.EX UP3, UPT, UR5, URZ, UPT, UP3 ;  /* 0x000000ff0500728c */ /* 0x000fc6000bf65330 */
[----:B------:R-:W2:Y:S08]  /*4270*/  LDC.64 R32, c[0x0][0x348] ;  /* 0x0000d200ff207b82 */ /* 0x000eb00000000a00 */
[----:B------:R-:W4:Y:S08]  /*4280*/  LDC.64 R16, c[0x0][0xb10] ;  /* 0x0002c400ff107b82 */ /* 0x000f300000000a00 */
[----:B------:R-:W1:Y:S08]  /*4290*/  LDC.64 R6, c[0x0][0xb18] ;  /* 0x0002c600ff067b82 */ /* 0x000e700000000a00 */
[----:B------:R-:W1:Y:S08]  /*42a0*/  LDC.64 R4, c[0x0][0xb28] ;  /* 0x0002ca00ff047b82 */ /* 0x000e700000000a00 */
[----:B---3--:R-:W1:Y:S02]  /*42b0*/  LDC R24, c[0x0][0x374] ;  /* 0x0000dd00ff187b82 */ /* 0x008e640000000800 */
.L_x_89:
[C---:B------:R-:W-:Y:S02]  /*42c0*/  LEA R0, R29.reuse, UR6, 0x3 ;  /* 0x000000061d007c11 */ /* 0x040fe4000f8e18ff */
[----:B------:R-:W-:Y:S02]  /*42d0*/  SHF.L.U32 R3, R28, 0x1f, RZ ;  /* 0x0000001f1c037819 */ /* 0x000fe400000006ff */
[----:B------:R-:W-:Y:S02]  /*42e0*/  LEA R20, R29, UR6, 0x4 ;  /* 0x000000061d147c11 */ /* 0x000fe4000f8e20ff */
[----:B---3--:R-:W3:Y:S02]  /*42f0*/  SYNCS.PHASECHK.TRANS64.TRYWAIT P0, [R0+URZ+0x130], R3 ;  /* 0x00013003000075a7 */ /* 0x008ee400080011ff */
[----:B---3--:R-:W-:Y:S05]  /*4300*/  @!P0 BRA `(.L_x_82) ;  /* 0x0000003800688947 */ /* 0x008fea0003800000 */
.L_x_162:
[----:B------:R-:W-:Y:S01]  /*4310*/  ISETP.GE.AND P0, PT, R72, 0x1, PT ;  /* 0x000000014800780c */ /* 0x000fe20003f06270 */
[----:B------:R-:W1:Y:S01]  /*4320*/  LDS.128 R20, [R20+0x1c0] ;  /* 0x0001c00014147984 */ /* 0x000e620000000c00 */
[----:B------:R-:W-:Y:S01]  /*4330*/  ISETP.NE.U32.AND P4, PT, RZ, UR4, PT ;  /* 0x00000004ff007c0c */ /* 0x000fe2000bf85070 */
[----:B---3--:R-:W-:Y:S01]  /*4340*/  VIADD R0, R0, 0x140 ;  /* 0x0000014000007836 */ /* 0x008fe20000000000 */
[----:B------:R-:W-:Y:S02]  /*4350*/  SHF.L.U32 R26, R30, 0x1f, RZ ;  /* 0x0000001f1e1a7819 */ /* 0x000fe400000006ff */
[----:B------:R-:W-:Y:S02]  /*4360*/  ISETP.NE.AND.EX P4, PT, RZ, UR5, PT, P4 ;  /* 0x00000005ff007c0c */ /* 0x000fe4000bf85340 */
[----:B------:R-:W-:Y:S01]  /*4370*/  PRMT R0, RZ, 0x654, R0 ;  /* 0x00000654ff007816 */ /* 0x000fe20000000000 */
[----:B------:R-:W-:Y:S01]  /*4380*/  @!PT LDS RZ, [RZ] ;  /* 0x00000000fffff984 */ /* 0x000fe20000000800 */
[----:B------:R-:W-:Y:S01]  /*4390*/  @!PT LDS RZ, [RZ] ;  /* 0x00000000fffff984 */ /* 0x000fe20000000800 */
[----:B------:R-:W-:Y:S01]  /*43a0*/  @!PT LDS RZ, [RZ] ;  /* 0x00000000fffff984 */ /* 0x000fe20000000800 */
[----:B------:R-:W-:Y:S01]  /*43b0*/  @!PT LDS RZ, [RZ] ;  /* 0x00000000fffff984 */ /* 0x000fe20000000800 */
[----:B------:R3:W-:Y:S06]  /*43c0*/  MEMBAR.ALL.CTA ;  /* 0x0000000000007992 */ /* 0x0007ec0000008000 */
[----:B---3--:R-:W3:Y:S02]  /*43d0*/  FENCE.VIEW.ASYNC.S ;  /* 0x00000000000073c6 */ /* 0x008ee40000000000 */
[----:B---3--:R3:W-:Y:S01]  /*43e0*/  SYNCS.ARRIVE.TRANS64.RED.A1T0 RZ, [R0+URZ], RZ ;  /* 0x000000ff00ff79a7 */ /* 0x0087e200081004ff */
[----:B-1----:R-:W-:Y:S11]  /*43f0*/  LOP3.LUT P3, RZ, R22, 0x1, RZ, 0xc0, !PT ;  /* 0x0000000116ff7812 */ /* 0x002ff6000786c0ff */
[----:B------:R-:W-:Y:S02]  /*4400*/  @!UPT UIADD3 URZ, UPT, UPT, URZ, URZ, URZ ;  /* 0x000000fffffff290 */ /* 0x000fe4000fffe0ff */
[----:B------:R-:W-:Y:S02]  /*4410*/  @P3 MOV R13, R20 ;  /* 0x00000014000d3202 */ /* 0x000fe40000000f00 */
[----:B------:R-:W-:Y:S01]  /*4420*/  @P3 LOP3.LUT R8, R21, 0xffff, RZ, 0xc0, !PT ;  /* 0x0000ffff15083812 */ /* 0x000fe200078ec0ff */
[----:B---3--:R-:W-:Y:S06]  /*4430*/  @!P0 BRA `(.L_x_83) ;  /* 0x0000000000a48947 */ /* 0x008fec0003800000 */
[----:B------:R-:W-:Y:S01]  /*4440*/  IMAD.HI.U32 R31, R24, R7, RZ ;  /* 0x00000007181f7227 */ /* 0x000fe200078e00ff */
[----:B------:R-:W-:Y:S02]  /*4450*/  ISETP.NE.AND P0, PT, R6, 0x1, PT ;  /* 0x000000010600780c */ /* 0x000fe40003f05270 */
[----:B------:R-:W-:Y:S01]  /*4460*/  ISETP.NE.AND P2, PT, R72, 0x1, PT ;  /* 0x000000014800780c */ /* 0x000fe20003f45270 */
[----:B----4-:R-:W-:Y:S01]  /*4470*/  IMAD.HI.U32 R34, R19, R16, RZ ;  /* 0x0000001013227227 */ /* 0x010fe200078e00ff */
[----:B------:R-:W-:Y:S02]  /*4480*/  SHF.R.U32.HI R31, RZ, R18, R31 ;  /* 0x00000012ff1f7219 */ /* 0x000fe4000001161f */
[----:B------:R-:W-:Y:S01]  /*4490*/  ISETP.NE.AND P5, PT, R2, 0x1, PT ;  /* 0x000000010200780c */ /* 0x000fe20003fa5270 */
[----:B------:R-:W-:Y:S01]  /*44a0*/  IMAD.HI.U32 R36, R13, R16, RZ ;  /* 0x000000100d247227 */ /* 0x000fe200078e00ff */
[----:B------:R-:W-:Y:S02]  /*44b0*/  SHF.R.U32.HI R34, RZ, R17, R34 ;  /* 0x00000011ff227219 */ /* 0x000fe40000011622 */
[----:B------:R-:W-:Y:S01]  /*44c0*/  SEL R3, R24, R31, !P0 ;  /* 0x0000001f18037207 */ /* 0x000fe20004000000 */
[C---:B------:R-:W-:Y:S01]  /*44d0*/  IMAD.HI.U32 R31, R8.reuse, R7, RZ ;  /* 0x00000007081f7227 */ /* 0x040fe200078e00ff */
[----:B------:R-:W-:Y:S02]  /*44e0*/  SEL R11, R19, R34, !P5 ;  /* 0x00000022130b7207 */ /* 0x000fe40006800000 */
[----:B------:R-:W-:Y:S01]  /*44f0*/  SHF.R.U32.HI R36, RZ, R17, R36 ;  /* 0x00000011ff247219 */ /* 0x000fe20000011624 */
[----:B------:R-:W-:Y:S01]  /*4500*/  IMAD.HI.U32 R38, R3, R4, RZ ;  /* 0x0000000403267227 */ /* 0x000fe200078e00ff */
[----:B------:R-:W-:Y:S03]  /*4510*/  SHF.R.U32.HI R31, RZ, R18, R31 ;  /* 0x00000012ff1f7219 */ /* 0x000fe6000001161f */
[----:B------:R-:W-:Y:S01]  /*4520*/  IMAD.HI.U32 R34, R11, R4, RZ ;  /* 0x000000040b227227 */ /* 0x000fe200078e00ff */
[----:B------:R-:W-:Y:S02]  /*4530*/  @P2 SHF.R.U32.HI R3, RZ, R5, R38 ;  /* 0x00000005ff032219 */ /* 0x000fe40000011626 */
[----:B------:R-:W-:Y:S02]  /*4540*/  SEL R9, R8, R31, !P0 ;  /* 0x0000001f08097207 */ /* 0x000fe40004000000 */
[----:B------:R-:W-:Y:S01]  /*4550*/  @P2 SHF.R.U32.HI R11, RZ, R5, R34 ;  /* 0x00000005ff0b2219 */ /* 0x000fe20000011622 */
[C---:B------:R-:W-:Y:S01]  /*4560*/  IMAD R10, R72.reuse, R3, RZ ;  /* 0x00000003480a7224 */ /* 0x040fe200078e02ff */
[----:B------:R-:W-:Y:S01]  /*4570*/  SEL R3, R13, R36, !P5 ;  /* 0x000000240d037207 */ /* 0x000fe20006800000 */
[C---:B------:R-:W-:Y:S03]  /*4580*/  IMAD.HI.U32 R14, R9.reuse, R4, RZ ;  /* 0x00000004090e7227 */ /* 0x040fe600078e00ff */
[----:B------:R-:W-:Y:S01]  /*4590*/  ISETP.GE.AND P0, PT, R9, R10, PT ;  /* 0x0000000a0900720c */ /* 0x000fe20003f06270 */
[C---:B------:R-:W-:Y:S01]  /*45a0*/  IMAD R12, R72.reuse, R11, RZ ;  /* 0x0000000b480c7224 */ /* 0x040fe200078e02ff */
[-C--:B------:R-:W-:Y:S04]  /*45b0*/  SHF.R.U32.HI R14, RZ, R5.reuse, R14 ;  /* 0x00000005ff0e7219 */ /* 0x080fe8000001160e */
[----:B------:R-:W-:Y:S02]  /*45c0*/  ISETP.GE.OR P0, PT, R3, R12, P0 ;  /* 0x0000000c0300720c */ /* 0x000fe40000706670 */
[----:B------:R-:W-:Y:S05]  /*45d0*/  SEL R15, R9, R14, !P2 ;  /* 0x0000000e090f7207 */ /* 0x000fea0005000000 */
[----:B------:R-:W-:Y:S04]  /*45e0*/  IMAD.MOV R14, RZ, RZ, -R15 ;  /* 0x000000ffff0e7224 */ /* 0x000fe800078e0a0f */
[----:B------:R-:W-:Y:S02]  /*45f0*/  IMAD R14, R72, R14, R9 ;  /* 0x0000000e480e7224 */ /* 0x000fe400078e0209 */
[C---:B------:R-:W-:Y:S05]  /*4600*/  @!P0 IMAD.HI.U32 R10, R3.reuse, R4, RZ ;  /* 0x00000004030a8227 */ /* 0x040fea00078e00ff */
[----:B------:R-:W-:Y:S04]  /*4610*/  @!P0 SHF.R.U32.HI R10, RZ, R5, R10 ;  /* 0x00000005ff0a8219 */ /* 0x000fe8000001160a */
[----:B------:R-:W-:Y:S01]  /*4620*/  @!P0 SEL R0, R3, R10, !P2 ;  /* 0x0000000a03008207 */ /* 0x000fe20005000000 */
[----:B------:R-:W-:Y:S03]  /*4630*/  IMAD.MOV R10, RZ, RZ, -R3 ;  /* 0x000000ffff0a7224 */ /* 0x000fe600078e0a03 */
[----:B------:R-:W-:Y:S01]  /*4640*/  @!P0 IADD3 R15, PT, PT, R15, -R0, RZ ;  /* 0x800000000f0f8210 */ /* 0x000fe20007ffe0ff */
[----:B------:R-:W-:Y:S01]  /*4650*/  @!P0 IMAD R0, R11, R14, R0 ;  /* 0x0000000e0b008224 */ /* 0x000fe200078e0200 */
[----:B------:R-:W-:Y:S01]  /*4660*/  IADD3 R11, PT, PT, -R9, RZ, RZ ;  /* 0x000000ff090b7210 */ /* 0x000fe20007ffe1ff */
[----:B------:R-:W-:Y:S02]  /*4670*/  IMAD R13, R2, R10, R13 ;  /* 0x0000000a020d7224 */ /* 0x000fe400078e020d */
[----:B------:R-:W-:Y:S02]  /*4680*/  @!P0 IMAD R9, R15, R72, R3 ;  /* 0x000000480f098224 */ /* 0x000fe400078e0203 */
[----:B------:R-:W-:Y:S02]  /*4690*/  @!P0 IMAD.MOV.U32 R3, RZ, RZ, R0 ;  /* 0x000000ffff038224 */ /* 0x000fe400078e0000 */
[----:B------:R-:W-:Y:S02]  /*46a0*/  IMAD R8, R6, R11, R8 ;  /* 0x0000000b06087224 */ /* 0x000fe400078e0208 */
[----:B------:R-:W-:Y:S02]  /*46b0*/  IMAD R13, R3, R2, R13 ;  /* 0x00000002030d7224 */ /* 0x000fe400078e020d */
[----:B------:R-:W-:Y:S02]  /*46c0*/  IMAD R8, R9, R6, R8 ;  /* 0x0000000609087224 */ /* 0x000fe400078e0208 */
.L_x_83:
[----:B------:R-:W-:Y:S05]  /*46d0*/  BRA.U UP1, `(.L_x_84) ;  /* 0x0000000101107547 */ /* 0x000fea000b800000 */
[----:B------:R-:W-:Y:S04]  /*46e0*/  MOV R0, UR13 ;  /* 0x0000000d00007c02 */ /* 0x000fe80008000f00 */
[----:B------:R-:W-:Y:S04]  /*46f0*/  SHF.L.U32 R3, R0, 0x1f, RZ ;  /* 0x0000001f00037819 */ /* 0x000fe800000006ff */
[----:B------:R-:W1:Y:S02]  /*4700*/  SYNCS.PHASECHK.TRANS64.TRYWAIT P0, [UR6+0x128], R3 ;  /* 0x00012803ff0075a7 */ /* 0x000e640008001106 */
[----:B-1----:R-:W-:Y:S05]  /*4710*/  @!P0 BRA `(.L_x_85) ;  /* 0x0000003400788947 */ /* 0x002fea0003800000 */
.L_x_84:
[----:B------:R-:W-:Y:S05]  /*4720*/  BRA.U !UP3, `(.L_x_86) ;  /* 0x000000010b347547 */ /* 0x000fea000b800000 */
[----:B------:R-:W-:Y:S01]  /*4730*/  UPLOP3.LUT UP0, UPT, UPT, UPT, UP2, 0x80, 0x8 ;  /* 0x000000000008789c */ /* 0x000fe20003f0f020 */
[----:B-1----:R-:W-:Y:S02]  /*4740*/  HFMA2 R0, -RZ, RZ, 0, 5.9604644775390625e-08 ;  /* 0x00000001ff007431 */ /* 0x002fe400000001ff */
[----:B------:R-:W-:Y:S03]  /*4750*/  IMAD.MOV.U32 R164, RZ, RZ, 0x1 ;  /* 0x00000001ffa47424 */ /* 0x000fe600078e00ff */
[----:B------:R-:W-:Y:S05]  /*4760*/  PLOP3.LUT P0, PT, PT, PT, UP0, 0x80, 0x8 ;  /* 0x000000000008781c */ /* 0x000fea0003f0f008 */
[----:B------:R-:W1:Y:S01]  /*4770*/  @UP0 LDCU.64 UR8, c[0x0][0x888] ;  /* 0x00011100ff0807ac */ /* 0x000e620008000a00 */
[----:B------:R-:W-:Y:S07]  /*4780*/  @UP0 UIMAD UR7, UR36, UR4, URZ ;  /* 0x00000004240702a4 */ /* 0x000fee000f8e02ff */
[----:B------:R-:W-:Y:S01]  /*4790*/  @!P0 PRMT R164, R0, 0x7610, R164 ;  /* 0x0000761000a48816 */ /* 0x000fe200000000a4 */
[----:B-1----:R-:W-:Y:S03]  /*47a0*/  @UP0 UIMAD.WIDE UR8, UR7, 0x4, UR8 ;  /* 0x00000004070808a5 */ /* 0x002fe6000f8e0208 */
[----:B------:R-:W1:Y:S03]  /*47b0*/  @!UP0 LDCU UR7, c[0x0][0x880] ;  /* 0x00011000ff0787ac */ /* 0x000e660008000800 */
[----:B------:R-:W-:Y:S01]  /*47c0*/  IMAD.U32 R10, RZ, RZ, UR8 ;  /* 0x00000008ff0a7e24 */ /* 0x000fe2000f8e00ff */
[----:B------:R-:W-:Y:S05]  /*47d0*/  MOV R11, UR9 ;  /* 0x00000009000b7c02 */ /* 0x000fea0008000f00 */
[----:B-----5:R3:W5:Y:S02]  /*47e0*/  @P0 LDG.E R81, desc[UR40][R10.64] ;  /* 0x000000280a510981 */ /* 0x020764000c1e1900 */
[----:B-1-3--:R-:W-:Y:S07]  /*47f0*/  @!P0 IMAD.U32 R81, RZ, RZ, UR7 ;  /* 0x00000007ff518e24 */ /* 0x00afee000f8e00ff */
.L_x_86:
[----:B-----5:R-:W-:Y:S01]  /*4800*/  @!P4 FSETP.EQ.AND P5, PT, R81, RZ, PT ;  /* 0x000000ff5100c20b */ /* 0x020fe20003fa2000 */
[----:B------:R-:W-:Y:S01]  /*4810*/  @!UPT UIADD3 URZ, UPT, UPT, URZ, URZ, URZ ;  /* 0x000000fffffff290 */ /* 0x000fe2000fffe0ff */
[----:B------:R-:W-:Y:S11]  /*4820*/  @!P4 BRA `(.L_x_87) ;  /* 0x000000000014c947 */ /* 0x000ff60003800000 */
[----:B------:R-:W-:Y:S02]  /*4830*/  LOP3.LUT P0, RZ, R164, 0xff, RZ, 0xc0, !PT ;  /* 0x000000ffa4ff7812 */ /* 0x000fe4000780c0ff */
[----:B------:R-:W-:Y:S04]  /*4840*/  PLOP3.LUT P5, PT, PT, PT, UP0, 0x80, 0x8 ;  /* 0x000000000008781c */ /* 0x000fe80003faf008 */
[----:B------:R-:W-:Y:S07]  /*4850*/  PLOP3.LUT P5, PT, P5, PT, PT, 0x8, 0x80 ;  /* 0x000000000080781c */ /* 0x000fee0002fae170 */
[----:B------:R-:W-:Y:S11]  /*4860*/  @P0 FSETP.EQ.AND P5, PT, R81, RZ, PT ;  /* 0x000000ff5100020b */ /* 0x000ff60003fa2000 */
[----:B------:R-:W-:Y:S02]  /*4870*/  @!UPT UIADD3 URZ, UPT, UPT, URZ, URZ, URZ ;  /* 0x000000fffffff290 */ /* 0x000fe4000fffe0ff */
.L_x_87:
[----:B------:R-:W3:Y:S01]  /*4880*/  SYNCS.PHASECHK.TRANS64.TRYWAIT P4, [UR6+0x118], R26 ;  /* 0x0001181aff0075a7 */ /* 0x000ee20008081106 */
[----:B------:R-:W-:Y:S01]  /*4890*/  @P3 SHF.R.U32.HI R27, RZ, 0x10, R21 ;  /* 0x00000010ff1b3819 */ /* 0x000fe20000011615 */
[----:B------:R-:W-:Y:S01]  /*48a0*/  VIADD R29, R29, 0x1 ;  /* 0x000000011d1d7836 */ /* 0x000fe20000000000 */
[----:B------:R-:W5:Y:S08]  /*48b0*/  LDC.64 R14, c[0x0][0xb10] ;  /* 0x0002c400ff0e7b82 */ /* 0x000f700000000a00 */
[----:B------:R-:W2:Y:S08]  /*48c0*/  LDC.64 R10, c[0x0][0xb18] ;  /* 0x0002c600ff0a7b82 */ /* 0x000eb00000000a00 */
[----:B-1----:R-:W1:Y:S08]  /*48d0*/  @!P1 LDC R0, c[0x0][0xb20] ;  /* 0x0002c800ff009b82 */ /* 0x002e700000000800 */
[----:B------:R-:W4:Y:S01]  /*48e0*/  @!P1 LDC R3, c[0x0][0xb0c] ;  /* 0x0002c300ff039b82 */ /* 0x000f220000000800 */
[----:B-----5:R-:W-:Y:S05]  /*48f0*/  @!P1 IMAD.HI.U32 R14, R13, R14, RZ ;  /* 0x0000000e0d0e9227 */ /* 0x020fea00078e00ff */
[----:B------:R-:W-:Y:S01]  /*4900*/  @!P1 SHF.R.U32.HI R14, RZ, R15, R14 ;  /* 0x0000000fff0e9219 */ /* 0x000fe2000001160e */
[----:B--2---:R-:W-:Y:S01]  /*4910*/  @!P1 IMAD.HI.U32 R11, R8, R11, RZ ;  /* 0x0000000b080b9227 */ /* 0x004fe200078e00ff */
[----:B------:R-:W-:Y:S04]  /*4920*/  @!P1 ISETP.NE.AND P0, PT, R10, 0x1, PT ;  /* 0x000000010a00980c */ /* 0x000fe80003f05270 */
[----:B-1----:R-:W-:Y:S02]  /*4930*/  @!P1 SHF.R.U32.HI R9, RZ, R0, R11 ;  /* 0x00000000ff099219 */ /* 0x002fe4000001160b */
[----:B----4-:R-:W-:Y:S02]  /*4940*/  @!P1 ISETP.NE.AND P2, PT, R3, 0x1, PT ;  /* 0x000000010300980c */ /* 0x010fe40003f45270 */
[----:B------:R-:W-:Y:S02]  /*4950*/  @!P1 SEL R9, R8, R9, !P0 ;  /* 0x0000000908099207 */ /* 0x000fe40004000000 */
[----:B------:R-:W-:Y:S02]  /*4960*/  ELECT P0, URZ, PT ;  /* 0x0000000000ff782f */ /* 0x000fe40003800000 */
[----:B------:R-:W-:Y:S05]  /*4970*/  @!P1 SEL R14, R13, R14, !P2 ;  /* 0x0000000e0d0e9207 */ /* 0x000fea0005000000 */
[----:B------:R-:W-:Y:S02]  /*4980*/  @!P1 IMAD.IADD R0, R9, 0x1, -R14 ;  /* 0x0000000109009824 */ /* 0x000fe400078e0a0e */
[----:B------:R-:W-:Y:S02]  /*4990*/  @!P1 IMAD.IADD R9, R14, 0x1, -R9 ;  /* 0x000000010e099824 */ /* 0x000fe400078e0a09 */
[----:B------:R-:W-:Y:S02]  /*49a0*/  @!P1 IMAD R13, R0, R3, R13 ;  /* 0x00000003000d9224 */ /* 0x000fe400078e020d */
[----:B------:R-:W-:Y:S01]  /*49b0*/  @!P1 IMAD R8, R9, R10, R8 ;  /* 0x0000000a09089224 */ /* 0x000fe200078e0208 */
[----:B---3--:R-:W-:Y:S06]  /*49c0*/  @!P4 BRA `(.L_x_88) ;  /* 0x0000003000e4c947 */ /* 0x008fec0003800000 */
.L_x_165:
[----:B------:R-:W-:Y:S01]  /*49d0*/  PLOP3.LUT P5, PT, P5, P0, PT, 0xf2, 0x2f ;  /* 0x00000000002f781c */ /* 0x000fe20002fa1e72 */
[----:B------:R-:W-:Y:S01]  /*49e0*/  UMOV UR14, 0x0 ;  /* 0x00000000000e7882 */ /* 0x000fe20000000000 */
[----:B------:R-:W-:Y:S01]  /*49f0*/  LOP3.LUT R30, R30, 0x1, RZ, 0x3c, !PT ;  /* 0x000000011e1e7812 */ /* 0x000fe200078e3cff */
[----:B------:R-:W-:Y:S01]  /*4a00*/  UMOV UR15, 0x10000000 ;  /* 0x10000000000f7882 */ /* 0x000fe20000000000 */
[----:B------:R-:W-:Y:S01]  /*4a10*/  UMOV UR12, UR36 ;  /* 0x00000024000c7c82 */ /* 0x000fe20008000000 */
[----:B------:R-:W-:Y:S08]  /*4a20*/  @P3 R2UR UR36, R27 ;  /* 0x000000001b2432ca */ /* 0x000ff000000e0000 */
[----:B-1----:R-:W-:Y:S01]  /*4a30*/  @!P5 IADD3 R3, P0, PT, R32, 0x580, RZ ;  /* 0x000005802003d810 */ /* 0x002fe20007f1e0ff */
[----:B------:R-:W-:Y:S01]  /*4a40*/  @!P5 IMAD.SHL.U32 R155, R155, 0x40, RZ ;  /* 0x000000409b9bd824 */ /* 0x000fe200078e00ff */
[----:B------:R-:W-:Y:S01]  /*4a50*/  VOTEU.ALL UP1, P5 ;  /* 0x0000000000ff7886 */ /* 0x000fe20002820000 */
[----:B------:R-:W-:Y:S01]  /*4a60*/  @!P5 IMAD.SHL.U32 R165, R165, 0x80, RZ ;  /* 0x00000080a5a5d824 */ /* 0x000fe200078e00ff */
[----:B------:R-:W-:Y:S01]  /*4a70*/  @!P5 R2UR UR8, R3 ;  /* 0x000000000308d2ca */ /* 0x000fe200000e0000 */
[----:B------:R-:W-:Y:S01]  /*4a80*/  @!P5 IMAD.X R0, RZ, RZ, R33, P0 ;  /* 0x000000ffff00d224 */ /* 0x000fe200000e0621 */
[----:B------:R-:W-:Y:S01]  /*4a90*/  @!P5 R2UR UR10, R155 ;  /* 0x000000009b0ad2ca */ /* 0x000fe200000e0000 */
[----:B------:R-:W-:Y:S01]  /*4aa0*/  @!UP1 UIADD3 UR9, UPT, UPT, UR6, 0x110, URZ ;  /* 0x0000011006099890 */ /* 0x000fe2000fffe0ff */
[----:B------:R-:W-:Y:S01]  /*4ab0*/  @!P5 R2UR UR11, R165 ;  /* 0x00000000a50bd2ca */ /* 0x000fe200000e0000 */
[----:B------:R-:W-:Y:S01]  /*4ac0*/  IMAD.IADD R155, R8, 0x1, R143 ;  /* 0x00000001089b7824 */ /* 0x000fe200078e028f */
[----:B------:R-:W-:Y:S01]  /*4ad0*/  @!P5 R2UR UR7, R0 ;  /* 0x000000000007d2ca */ /* 0x000fe200000e0000 */
[----:B------:R-:W-:Y:S01]  /*4ae0*/  IMAD.IADD R165, R13, 0x1, R154 ;  /* 0x000000010da57824 */ /* 0x000fe200078e029a */
[C---:B------:R-:W-:Y:S04]  /*4af0*/  ISETP.NE.AND P0, PT, R29.reuse, 0x2, PT ;  /* 0x000000021d00780c */ /* 0x040fe80003f05270 */
[----:B------:R-:W-:Y:S01]  /*4b00*/  SEL R3, RZ, 0x1, P0 ;  /* 0x00000001ff037807 */ /* 0x000fe20000000000 */
[----:B------:R-:W-:Y:S01]  /*4b10*/  IMAD.U32 R10, RZ, RZ, UR8 ;  /* 0x00000008ff0a7e24 */ /* 0x000fe2000f8e00ff */
[----:B------:R-:W-:Y:S01]  /*4b20*/  @!UP1 UIADD3 UR8, UPT, UPT, UR6, 0x200, URZ ;  /* 0x0000020006089890 */ /* 0x000fe2000fffe0ff */
[----:B------:R-:W-:Y:S01]  /*4b30*/  SEL R29, R29, RZ, P0 ;  /* 0x000000ff1d1d7207 */ /* 0x000fe20000000000 */
[----:B------:R-:W-:Y:S01]  /*4b40*/  VOTEU.ALL UP1, P5 ;  /* 0x0000000000ff7886 */ /* 0x000fe20002820000 */
[----:B------:R-:W-:Y:S02]  /*4b50*/  LOP3.LUT R28, R28, R3, RZ, 0x3c, !PT ;  /* 0x000000031c1c7212 */ /* 0x000fe400078e3cff */
[----:B------:R-:W-:Y:S01]  /*4b60*/  IMAD.U32 R11, RZ, RZ, UR7 ;  /* 0x00000007ff0b7e24 */ /* 0x000fe2000f8e00ff */
[----:B------:R-:W-:Y:S04]  /*4b70*/  @!P5 R2UR UR16, R10 ;  /* 0x000000000a10d2ca */ /* 0x000fe800000e0000 */
[----:B------:R-:W-:Y:S11]  /*4b80*/  @!P5 R2UR UR17, R11 ;  /* 0x000000000b11d2ca */ /* 0x000ff600000e0000 */
[----:B------:R-:W-:Y:S02]  /*4b90*/  @!UPT UIADD3 URZ, UPT, UPT, URZ, URZ, URZ ;  /* 0x000000fffffff290 */ /* 0x000fe4000fffe0ff */
[----:B------:R3:W-:Y:S01]  /*4ba0*/  @!UP1 UTMALDG.3D [UR8], [UR16], desc[UR14] ;  /* 0x00000e08100095b4 */ /* 0x0007e20008011000 */
[----:B------:R3:W-:Y:S01]  /*4bb0*/  @!P5 SYNCS.ARRIVE.TRANS64.RED.A0TR RZ, [UR6+0x110], R25 ;  /* 0x00011019ffffd9a7 */ /* 0x0007e20008300406 */
[----:B------:R-:W-:Y:S01]  /*4bc0*/  UPLOP3.LUT UP1, UPT, UPT, UPT, UPT, 0x80, 0x8 ;  /* 0x000000000008789c */ /* 0x000fe20003f2f070 */
[----:B------:R-:W-:Y:S01]  /*4bd0*/  SYNCS.ARRIVE.TRANS64.RED.A1T0 RZ, [UR37], RZ ;  /* 0x000000ffffff79a7 */ /* 0x000fe20008100425 */
[----:B------:R-:W-:Y:S09]  /*4be0*/  @P3 BRA `(.L_x_89) ;  /* 0xfffffff400b43947 */ /* 0x000ff2000383ffff */
[----:B------:R-:W-:Y:S07]  /*4bf0*/  MOV R0, UR6 ;  /* 0x0000000600007c02 */ /* 0x000fee0008000f00 */
.L_x_90:
[----:B-1----:R-:W-:-:S04]  /*4c00*/  SHF.L.U32 R3, R30, 0x1f, RZ ;  /* 0x0000001f1e037819 */ /* 0x002fc800000006ff */
[----:B------:R1:W2:Y:S03]  /*4c10*/  SYNCS.PHASECHK.TRANS64.TRYWAIT P0, [R0+URZ+0x118], R3 ;  /* 0x00011803000075a7 */ /* 0x0002a600080011ff */
[----:B--2---:R-:W-:Y:S05]  /*4c20*/  @!P0 NANOSLEEP.SYNCS 0x989680 ;  /* 0x009896800000895d */ /* 0x004fea0003900000 */
[----:B------:R-:W2:Y:S02]  /*4c30*/  @!P0 SYNCS.PHASECHK.TRANS64 P0, [R0+URZ+0x118], R3 ;  /* 0x00011803000085a7 */ /* 0x000ea400080010ff */
[----:B--23--:R-:W-:Y:S05]  /*4c40*/  @P0 EXIT ;  /* 0x000000000000094d */ /* 0x00cfea0003800000 */
[----:B------:R-:W-:Y:S05]  /*4c50*/  BRA `(.L_x_90) ;  /* 0xfffffffc00e87947 */ /* 0x000fea000383ffff */
.L_x_81:
[----:B------:R-:W-:-:S06]  /*4c60*/  UISETP.GE.AND UP1, UPT, UR8, 0x4, UPT ;  /* 0x000000040800788c */ /* 0x000fcc000bf26270 */
[----:B------:R-:W-:-:S13]  /*4c70*/  PLOP3.LUT P0, PT, PT, PT, UP1, 0x80, 0x8 ;  /* 0x000000000008781c */ /* 0x000fda0003f0f018 */
[----:B------:R-:W-:Y:S05]  /*4c80*/  @!P0 EXIT ;  /* 0x000000000000894d */ /* 0x000fea0003800000 */
[----:B------:R-:W-:Y:S01]  /*4c90*/  BAR.SYNC.DEFER_BLOCKING 0x6, 0xa0 ;  /* 0x0182800000007b1d */ /* 0x000fe20000010000 */
[C---:B------:R-:W-:Y:S02]  /*4ca0*/  IMAD.SHL.U32 R3, R166.reuse, 0x40, RZ ;  /* 0x00000040a6037824 */ /* 0x040fe400078e00ff */
[----:B------:R-:W-:Y:S02]  /*4cb0*/  HFMA2 R76, -RZ, RZ, 0, 0 ;  /* 0x00000000ff4c7431 */ /* 0x000fe400000001ff */
[C---:B------:R-:W-:Y:S01]  /*4cc0*/  IMAD.SHL.U32 R168, R166.reuse, 0x8, RZ ;  /* 0x00000008a6a87824 */ /* 0x040fe200078e00ff */
[----:B------:R-:W-:Y:S01]  /*4cd0*/  CS2R R174, SRZ ;  /* 0x0000000000ae7805 */ /* 0x000fe2000001ff00 */
[----:B------:R-:W-:Y:S01]  /*4ce0*/  IMAD.U32 R79, R166, 0x10000, RZ ;  /* 0x00010000a64f7824 */ /* 0x000fe200078e00ff */
[----:B------:R-:W-:Y:S01]  /*4cf0*/  UMOV UR43, 0x400 ;  /* 0x00000400002b7882 */ /* 0x000fe20000000000 */
[----:B------:R-:W-:Y:S01]  /*4d00*/  LOP3.LUT R5, R3, 0x180, RZ, 0xc0, !PT ;  /* 0x0000018003057812 */ /* 0x000fe200078ec0ff */
[----:B------:R-:W-:Y:S01]  /*4d10*/  ULEA UR43, UR37, UR43, 0x18 ;  /* 0x0000002b252b7291 */ /* 0x000fe2000f8ec0ff */
[----:B------:R-:W1:Y:S01]  /*4d20*/  LDC R167, c[0x0][0x370] ;  /* 0x0000dc00ffa77b82 */ /* 0x000e620000000800 */
[----:B------:R-:W-:Y:S01]  /*4d30*/  LOP3.LUT R79, R79, 0x600000, RZ, 0xc0, !PT ;  /* 0x006000004f4f7812 */ /* 0x000fe200078ec0ff */
[----:B------:R-:W-:Y:S01]  /*4d40*/  IMAD.MOV.U32 R181, RZ, RZ, RZ ;  /* 0x000000ffffb57224 */ /* 0x000fe200078e00ff */
[----:B------:R-:W-:Y:S01]  /*4d50*/  LOP3.LUT R168, R5, 0x30, R168, 0xf8, !PT ;  /* 0x0000003005a87812 */ /* 0x000fe200078ef8a8 */
[----:B------:R-:W-:Y:S01]  /*4d60*/  UIADD3 UR4, UPT, UPT, UR43, 0x2200, URZ ;  /* 0x000022002b047890 */ /* 0x000fe2000fffe0ff */
[----:B------:R-:W-:Y:S01]  /*4d70*/  IMAD.MOV.U32 R173, RZ, RZ, RZ ;  /* 0x000000ffffad7224 */ /* 0x000fe200078e00ff */
[----:B------:R-:W2:Y:S01]  /*4d80*/  LDCU.64 UR46, c[0x0][0x348] ;  /* 0x00006900ff2e77ac */ /* 0x000ea20008000a00 */
[----:B------:R-:W-:Y:S01]  /*4d90*/  LOP3.LUT R168, R168, 0x1e40, R3, 0xf8, !PT ;  /* 0x00001e40a8a87812 */ /* 0x000fe200078ef803 */
[----:B------:R-:W4:Y:S01]  /*4da0*/  LDC R74, c[0x0][0xb0c] ;  /* 0x0002c300ff4a7b82 */ /* 0x000f220000000800 */
[----:B------:R-:W-:Y:S01]  /*4db0*/  IMAD.SHL.U32 R3, R166, 0x10, RZ ;  /* 0x00000010a6037824 */ /* 0x000fe200078e00ff */
[----:B------:R-:W-:Y:S01]  /*4dc0*/  MOV R179, UR4 ;  /* 0x0000000400b37c02 */ /* 0x000fe20008000f00 */
[----:B------:R-:W1:Y:S03]  /*4dd0*/  LDCU.64 UR38, c[0x0][0x888] ;  /* 0x00011100ff2677ac */ /* 0x000e660008000a00 */
[C---:B------:R-:W-:Y:S01]  /*4de0*/  LOP3.LUT R5, R3.reuse, 0x20, RZ, 0xc0, !PT ;  /* 0x0000002003057812 */ /* 0x040fe200078ec0ff */
[----:B------:R-:W3:Y:S01]  /*4df0*/  LDS R0, [UR43+0x1e0] ;  /* 0x0001e02bff007984 */ /* 0x000ee20008000800 */
[----:B------:R-:W1:Y:S01]  /*4e00*/  LDC R170, c[0x0][0xb20] ;  /* 0x0002c800ffaa7b82 */ /* 0x000e620000000800 */
[----:B------:R-:W-:Y:S01]  /*4e10*/  LOP3.LUT R3, R3, 0x40, RZ, 0xc0, !PT ;  /* 0x0000004003037812 */ /* 0x000fe200078ec0ff */
[----:B------:R-:W-:-:S06]  /*4e20*/  UIADD3 UR42, UPT, UPT, UR43, 0x200, URZ ;  /* 0x000002002b2a7890 */ /* 0x000fcc000fffe0ff */
[----:B------:R-:W1:Y:S08]  /*4e30*/  LDC R73, c[0x0][0xb30] ;  /* 0x0002cc00ff497b82 */ /* 0x000e700000000800 */
[----:B------:R-:W1:Y:S08]  /*4e40*/  LDC.64 R152, c[0x0][0xb10] ;  /* 0x0002c400ff987b82 */ /* 0x000e700000000a00 */
[----:B------:R-:W1:Y:S08]  /*4e50*/  LDC.64 R70, c[0x0][0xb18] ;  /* 0x0002c600ff467b82 */ /* 0x000e700000000a00 */
[----:B------:R-:W1:Y:S01]  /*4e60*/  LDC.64 R148, c[0x0][0x888] ;  /* 0x00022200ff947b82 */ /* 0x000e620000000a00 */
[----:B---3--:R-:W-:-:S07]  /*4e70*/  IMAD.IADD R79, R0, 0x1, R79 ;  /* 0x00000001004f7824 */ /* 0x008fce00078e024f */
[----:B------:R-:W3:Y:S01]  /*4e80*/  LDC.64 R68, c[0x0][0xb28] ;  /* 0x0002ca00ff447b82 */ /* 0x000ee20000000a00 */
[----:B------:R-:W-:-:S05]  /*4e90*/  VIADD R0, R168, UR43 ;  /* 0x0000002ba8007c36 */ /* 0x000fca0008000000 */
[--C-:B------:R-:W-:Y:S02]  /*4ea0*/  IADD3 R178, PT, PT, -R5, 0x200, R0.reuse ;  /* 0x0000020005b27810 */ /* 0x100fe40007ffe100 */
[----:B------:R-:W1:Y:S01]  /*4eb0*/  LDC.64 R150, c[0x0][0x890] ;  /* 0x00022400ff967b82 */ /* 0x000e620000000a00 */
[----:B------:R-:W-:Y:S02]  /*4ec0*/  IADD3 R177, PT, PT, -R3, 0x200, R0 ;  /* 0x0000020003b17810 */ /* 0x000fe40007ffe100 */
[----:B------:R-:W-:-:S05]  /*4ed0*/  IMAD.IADD R176, R178, 0x1, -R3 ;  /* 0x00000001b2b07824 */ /* 0x000fca00078e0a03 */
[----:B------:R-:W1:Y:S08]  /*4ee0*/  LDC.64 R146, c[0x0][0x8b0] ;  /* 0x00022c00ff927b82 */ /* 0x000e700000000a00 */
[----:B------:R-:W1:Y:S08]  /*4ef0*/  LDC.64 R144, c[0x0][0x8a8] ;  /* 0x00022a00ff907b82 */ /* 0x000e700000000a00 */
[----:B--2-4-:R-:W1:Y:S02]  /*4f00*/  LDC R172, c[0x0][0x374] ;  /* 0x0000dd00ffac7b82 */ /* 0x014e640000000800 */
.L_x_108:
[C---:B------:R-:W-:Y:S02]  /*4f10*/  LEA R0, R181.reuse, UR43, 0x3 ;  /* 0x0000002bb5007c11 */ /* 0x040fe4000f8e18ff */
[----:B------:R-:W-:Y:S02]  /*4f20*/  SHF.L.U32 R3, R174, 0x1f, RZ ;  /* 0x0000001fae037819 */ /* 0x000fe400000006ff */
[----:B------:R-:W-:Y:S02]  /*4f30*/  LEA R16, R181, UR43, 0x4 ;  /* 0x0000002bb5107c11 */ /* 0x000fe4000f8e20ff */
[----:B--2---:R-:W2:Y:S02]  /*4f40*/  SYNCS.PHASECHK.TRANS64.TRYWAIT P0, [R0+URZ+0x130], R3 ;  /* 0x00013003000075a7 */ /* 0x004ea400080011ff */
[----:B-12---:R-:W-:Y:S05]  /*4f50*/  @!P0 BRA `(.L_x_91) ;  /* 0x0000002c00988947 */ /* 0x006fea0003800000 */
.L_x_166:
[----:B------:R-:W4:Y:S01]  /*4f60*/  LDC.64 R12, c[0x0][0xb10] ;  /* 0x0002c400ff0c7b82 */ /* 0x000f220000000a00 */
[----:B------:R-:W3:Y:S01]  /*4f70*/  LDS.128 R16, [R16+0x1c0] ;  /* 0x0001c00010107984 */ /* 0x000ee20000000c00 */
[----:B-1----:R-:W-:Y:S01]  /*4f80*/  ISETP.NE.AND P1, PT, R73, 0x1, PT ;  /* 0x000000014900780c */ /* 0x002fe20003f25270 */
[----:B--2---:R-:W-:Y:S01]  /*4f90*/  VIADD R0, R0, 0x140 ;  /* 0x0000014000007836 */ /* 0x004fe20000000000 */
[----:B------:R-:W-:Y:S04]  /*4fa0*/  ISETP.GE.AND P0, PT, R72, 0x1, PT ;  /* 0x000000014800780c */ /* 0x000fe80003f06270 */
[----:B------:R-:W1:Y:S01]  /*4fb0*/  LDC.64 R10, c[0x0][0xb18] ;  /* 0x0002c600ff0a7b82 */ /* 0x000e620000000a00 */
[----:B------:R-:W-:Y:S01]  /*4fc0*/  PRMT R0, RZ, 0x654, R0 ;  /* 0x00000654ff007816 */ /* 0x000fe20000000000 */
[----:B------:R-:W-:Y:S01]  /*4fd0*/  @!PT LDS RZ, [RZ] ;  /* 0x00000000fffff984 */ /* 0x000fe20000000800 */
[----:B------:R-:W-:Y:S01]  /*4fe0*/  @!PT LDS RZ, [RZ] ;  /* 0x00000000fffff984 */ /* 0x000fe20000000800 */
[----:B------:R-:W-:Y:S01]  /*4ff0*/  @!PT LDS RZ, [RZ] ;  /* 0x00000000fffff984 */ /* 0x000fe20000000800 */
[----:B------:R-:W-:Y:S01]  /*5000*/  @!PT LDS RZ, [RZ] ;  /* 0x00000000fffff984 */ /* 0x000fe20000000800 */
[----:B------:R2:W-:Y:S06]  /*5010*/  MEMBAR.ALL.CTA ;  /* 0x0000000000007992 */ /* 0x0005ec0000008000 */
[----:B--2---:R-:W2:Y:S01]  /*5020*/  FENCE.VIEW.ASYNC.S ;  /* 0x00000000000073c6 */ /* 0x004ea20000000000 */
[----:B------:R-:W1:Y:S08]  /*5030*/  @!P1 LDC R14, c[0x0][0xb20] ;  /* 0x0002c800ff0e9b82 */ /* 0x000e700000000800 */
[----:B------:R-:W1:Y:S01]  /*5040*/  @!P1 LDC R9, c[0x0][0xb0c] ;  /* 0x0002c300ff099b82 */ /* 0x000e620000000800 */
[----:B--2---:R2:W-:Y:S01]  /*5050*/  SYNCS.ARRIVE.TRANS64.RED.A1T0 RZ, [R0+URZ], RZ ;  /* 0x000000ff00ff79a7 */ /* 0x0045e200081004ff */
[----:B---3--:R-:W-:Y:S04]  /*5060*/  LOP3.LUT P4, RZ, R18, 0x1, RZ, 0xc0, !PT ;  /* 0x0000000112ff7812 */ /* 0x008fe8000788c0ff */
[----:B------:R-:W-:Y:S09]  /*5070*/  P2R R180, PR, RZ, 0x10 ;  /* 0x00000010ffb47803 */ /* 0x000ff20000000000 */
[----:B------:R-:W-:Y:S02]  /*5080*/  @P4 MOV R77, R16 ;  /* 0x00000010004d4202 */ /* 0x000fe40000000f00 */
[----:B------:R-:W-:Y:S01]  /*5090*/  @P4 LOP3.LUT R75, R17, 0xffff, RZ, 0xc0, !PT ;  /* 0x0000ffff114b4812 */ /* 0x000fe200078ec0ff */
[----:B--2-4-:R-:W-:Y:S06]  /*50a0*/  @!P0 BRA `(.L_x_92) ;  /* 0x0000000000a48947 */ /* 0x014fec0003800000 */
[----:B------:R-:W-:Y:S01]  /*50b0*/  IMAD.HI.U32 R21, R172, R71, RZ ;  /* 0x00000047ac157227 */ /* 0x000fe200078e00ff */
[----:B------:R-:W-:Y:S02]  /*50c0*/  ISETP.NE.AND P0, PT, R70, 0x1, PT ;  /* 0x000000014600780c */ /* 0x000fe40003f05270 */
[----:B------:R-:W-:Y:S01]  /*50d0*/  ISETP.NE.AND P2, PT, R72, 0x1, PT ;  /* 0x000000014800780c */ /* 0x000fe20003f45270 */
[----:B------:R-:W-:Y:S01]  /*50e0*/  IMAD.HI.U32 R20, R167, R152, RZ ;  /* 0x00000098a7147227 */ /* 0x000fe200078e00ff */
[----:B------:R-:W-:Y:S02]  /*50f0*/  SHF.R.U32.HI R21, RZ, R170, R21 ;  /* 0x000000aaff157219 */ /* 0x000fe40000011615 */
[----:B------:R-:W-:Y:S01]  /*5100*/  ISETP.NE.AND P3, PT, R74, 0x1, PT ;  /* 0x000000014a00780c */ /* 0x000fe20003f65270 */
[----:B------:R-:W-:Y:S01]  /*5110*/  IMAD.HI.U32 R24, R77, R152, RZ ;  /* 0x000000984d187227 */ /* 0x000fe200078e00ff */
[----:B------:R-:W-:Y:S02]  /*5120*/  SHF.R.U32.HI R20, RZ, R153, R20 ;  /* 0x00000099ff147219 */ /* 0x000fe40000011614 */
[----:B------:R-:W-:Y:S01]  /*5130*/  SEL R3, R172, R21, !P0 ;  /* 0x00000015ac037207 */ /* 0x000fe20004000000 */
[----:B------:R-:W-:Y:S01]  /*5140*/  IMAD.HI.U32 R21, R75, R71, RZ ;  /* 0x000000474b157227 */ /* 0x000fe200078e00ff */
[----:B------:R-:W-:Y:S02]  /*5150*/  SEL R7, R167, R20, !P3 ;  /* 0x00000014a7077207 */ /* 0x000fe40005800000 */
[----:B------:R-:W-:Y:S01]  /*5160*/  SHF.R.U32.HI R24, RZ, R153, R24 ;  /* 0x00000099ff187219 */ /* 0x000fe20000011618 */
[-C--:B------:R-:W-:Y:S04]  /*5170*/  IMAD.HI.U32 R20, R3, R68.reuse, RZ ;  /* 0x0000004403147227 */ /* 0x080fe800078e00ff */
[----:B------:R-:W-:Y:S01]  /*5180*/  IMAD.HI.U32 R22, R7, R68, RZ ;  /* 0x0000004407167227 */ /* 0x000fe200078e00ff */
[-C--:B------:R-:W-:Y:S02]  /*5190*/  @P2 SHF.R.U32.HI R3, RZ, R69.reuse, R20 ;  /* 0x00000045ff032219 */ /* 0x080fe40000011614 */
[----:B------:R-:W-:Y:S02]  /*51a0*/  SHF.R.U32.HI R20, RZ, R170, R21 ;  /* 0x000000aaff147219 */ /* 0x000fe40000011615 */
[----:B------:R-:W-:Y:S01]  /*51b0*/  @P2 SHF.R.U32.HI R7, RZ, R69, R22 ;  /* 0x00000045ff072219 */ /* 0x000fe20000011616 */
[C---:B------:R-:W-:Y:S01]  /*51c0*/  IMAD R2, R72.reuse, R3, RZ ;  /* 0x0000000348027224 */ /* 0x040fe200078e02ff */
[----:B------:R-:W-:Y:S02]  /*51d0*/  SEL R5, R75, R20, !P0 ;  /* 0x000000144b057207 */ /* 0x000fe40004000000 */
[----:B------:R-:W-:Y:S01]  /*51e0*/  SEL R3, R77, R24, !P3 ;  /* 0x000000184d037207 */ /* 0x000fe20005800000 */
[----:B------:R-:W-:Y:S01]  /*51f0*/  IMAD R4, R72, R7, RZ ;  /* 0x0000000748047224 */ /* 0x000fe200078e02ff */
[C---:B------:R-:W-:Y:S01]  /*5200*/  ISETP.GE.AND P0, PT, R5.reuse, R2, PT ;  /* 0x000000020500720c */ /* 0x040fe20003f06270 */
[----:B------:R-:W-:Y:S03]  /*5210*/  IMAD.HI.U32 R6, R5, R68, RZ ;  /* 0x0000004405067227 */ /* 0x000fe600078e00ff */
[----:B------:R-:W-:Y:S01]  /*5220*/  ISETP.GE.OR P0, PT, R3, R4, P0 ;  /* 0x000000040300720c */ /* 0x000fe20000706670 */
[----:B------:R-:W-:Y:S01]  /*5230*/  IMAD.MOV R4, RZ, RZ, -R3 ;  /* 0x000000ffff047224 */ /* 0x000fe200078e0a03 */
[-C--:B------:R-:W-:Y:S03]  /*5240*/  SHF.R.U32.HI R6, RZ, R69.reuse, R6 ;  /* 0x00000045ff067219 */ /* 0x080fe60000011606 */
[----:B------:R-:W-:Y:S01]  /*5250*/  IMAD R77, R74, R4, R77 ;  /* 0x000000044a4d7224 */ /* 0x000fe200078e024d */
[----:B------:R-:W-:Y:S05]  /*5260*/  SEL R15, R5, R6, !P2 ;  /* 0x00000006050f7207 */ /* 0x000fea0005000000 */
[----:B------:R-:W-:Y:S02]  /*5270*/  IMAD.MOV R6, RZ, RZ, -R15 ;  /* 0x000000ffff067224 */ /* 0x000fe400078e0a0f */
[C---:B------:R-:W-:Y:S04]  /*5280*/  @!P0 IMAD.HI.U32 R2, R3.reuse, R68, RZ ;  /* 0x0000004403028227 */ /* 0x040fe800078e00ff */
[----:B------:R-:W-:Y:S01]  /*5290*/  IMAD R6, R72, R6, R5 ;  /* 0x0000000648067224 */ /* 0x000fe200078e0205 */
[----:B------:R-:W-:Y:S04]  /*52a0*/  @!P0 SHF.R.U32.HI R2, RZ, R69, R2 ;  /* 0x00000045ff028219 */ /* 0x000fe80000011602 */
[----:B------:R-:W-:Y:S02]  /*52b0*/  @!P0 SEL R0, R3, R2, !P2 ;  /* 0x0000000203008207 */ /* 0x000fe40005000000 */
[----:B------:R-:W-:Y:S02]  /*52c0*/  IADD3 R2, PT, PT, -R5, RZ, RZ ;  /* 0x000000ff05027210 */ /* 0x000fe40007ffe1ff */
[----:B------:R-:W-:Y:S01]  /*52d0*/  @!P0 IADD3 R8, PT, PT, R15, -R0, RZ ;  /* 0x800000000f088210 */ /* 0x000fe20007ffe0ff */
[----:B------:R-:W-:Y:S02]  /*52e0*/  @!P0 IMAD R0, R7, R6, R0 ;  /* 0x0000000607008224 */ /* 0x000fe400078e0200 */
[----:B------:R-:W-:Y:S02]  /*52f0*/  IMAD R75, R70, R2, R75 ;  /* 0x00000002464b7224 */ /* 0x000fe400078e024b */
[----:B------:R-:W-:Y:S02]  /*5300*/  @!P0 IMAD R5, R8, R72, R3 ;  /* 0x0000004808058224 */ /* 0x000fe400078e0203 */
[----:B------:R-:W-:Y:S04]  /*5310*/  @!P0 IMAD.MOV.U32 R3, RZ, RZ, R0 ;  /* 0x000000ffff038224 */ /* 0x000fe800078e0000 */
[----:B------:R-:W-:Y:S02]  /*5320*/  IMAD R77, R3, R74, R77 ;  /* 0x0000004a034d7224 */ /* 0x000fe400078e024d */
[----:B------:R-:W-:Y:S07]  /*5330*/  IMAD R75, R5, R70, R75 ;  /* 0x00000046054b7224 */ /* 0x000fee00078e024b */
.L_x_92:
[----:B------:R-:W-:Y:S01]  /*5340*/  @!P1 IMAD.HI.U32 R0, R77, R12, RZ ;  /* 0x0000000c4d009227 */ /* 0x000fe200078e00ff */
[----:B-1----:R-:W-:Y:S01]  /*5350*/  @!P1 ISETP.NE.AND P0, PT, R10, 0x1, PT ;  /* 0x000000010a00980c */ /* 0x002fe20003f05270 */
[----:B------:R-:W-:Y:S01]  /*5360*/  ULOP3.LUT UP0, URZ, UR42, 0x1b0, URZ, 0xc0, !UPT ;  /* 0x000001b02aff7892 */ /* 0x000fe2000f80c0ff */
[----:B------:R-:W-:Y:S01]  /*5370*/  @!P1 ISETP.NE.AND P2, PT, R9, 0x1, PT ;  /* 0x000000010900980c */ /* 0x000fe20003f45270 */
[----:B------:R-:W-:Y:S01]  /*5380*/  @!P1 IMAD.HI.U32 R3, R75, R11, RZ ;  /* 0x0000000b4b039227 */ /* 0x000fe200078e00ff */
[----:B------:R-:W-:Y:S02]  /*5390*/  @!P1 SHF.R.U32.HI R0, RZ, R13, R0 ;  /* 0x0000000dff009219 */ /* 0x000fe40000011600 */
[----:B------:R-:W-:Y:S01]  /*53a0*/  @P4 SHF.R.U32.HI R171, RZ, 0x10, R17 ;  /* 0x00000010ffab4819 */ /* 0x000fe20000011611 */
[----:B------:R-:W-:Y:S01]  /*53b0*/  VIADD R181, R181, 0x1 ;  /* 0x00000001b5b57836 */ /* 0x000fe20000000000 */
[----:B------:R-:W-:Y:S02]  /*53c0*/  @!P1 SHF.R.U32.HI R2, RZ, R14, R3 ;  /* 0x0000000eff029219 */ /* 0x000fe40000011603 */
[----:B------:R-:W-:Y:S02]  /*53d0*/  @!P1 SEL R3, R77, R0, !P2 ;  /* 0x000000004d039207 */ /* 0x000fe40005000000 */
[----:B------:R-:W-:Y:S05]  /*53e0*/  @!P1 SEL R2, R75, R2, !P0 ;  /* 0x000000024b029207 */ /* 0x000fea0004000000 */
[----:B------:R-:W-:Y:S02]  /*53f0*/  @!P1 IMAD.IADD R0, R2, 0x1, -R3 ;  /* 0x0000000102009824 */ /* 0x000fe400078e0a03 */
[----:B------:R-:W-:Y:S02]  /*5400*/  @!P1 IMAD.IADD R2, R3, 0x1, -R2 ;  /* 0x0000000103029824 */ /* 0x000fe400078e0a02 */
[----:B------:R-:W-:Y:S02]  /*5410*/  @!P1 IMAD R77, R0, R9, R77 ;  /* 0x00000009004d9224 */ /* 0x000fe400078e024d */
[----:B------:R-:W-:Y:S01]  /*5420*/  @!P1 IMAD R75, R2, R10, R75 ;  /* 0x0000000a024b9224 */ /* 0x000fe200078e024b */
[----:B------:R-:W-:Y:S06]  /*5430*/  BRA.U !UP0, `(.L_x_93) ;  /* 0x0000000108407547 */ /* 0x000fec000b800000 */
[----:B------:R-:W1:Y:S01]  /*5440*/  LDCU.64 UR8, c[0x4][0x80] ;  /* 0x01001000ff0877ac */ /* 0x000e620008000a00 */
[----:B------:R-:W-:Y:S01]  /*5450*/  MOV R3, 0x0 ;  /* 0x0000000000037802 */ /* 0x000fe20000000f00 */
[----:B------:R-:W-:Y:S02]  /*5460*/  HFMA2 R12, -RZ, RZ, 0, 5.9604644775390625e-08 ;  /* 0x00000001ff0c7431 */ /* 0x000fe400000001ff */
[----:B------:R-:W-:Y:S02]  /*5470*/  IMAD.MOV.U32 R8, RZ, RZ, 0x70 ;  /* 0x00000070ff087424 */ /* 0x000fe400078e00ff */
[----:B------:R-:W-:Y:S01]  /*5480*/  IMAD.MOV.U32 R13, RZ, RZ, RZ ;  /* 0x000000ffff0d7224 */ /* 0x000fe200078e00ff */
[----:B------:R-:W2:Y:S01]  /*5490*/  LDCU.64 UR6, c[0x4][0x88] ;  /* 0x01001100ff0677ac */ /* 0x000ea20008000a00 */
[----:B------:R-:W3:Y:S01]  /*54a0*/  LDC.64 R2, c[0x4][R3] ;  /* 0x0100000003027b82 */ /* 0x000ee20000000a00 */
[----:B------:R-:W4:Y:S01]  /*54b0*/  LDCU.64 UR4, c[0x4][0x8] ;  /* 0x01000100ff0477ac */ /* 0x000f220008000a00 */
[----:B-1----:R-:W-:Y:S01]  /*54c0*/  MOV R5, UR9 ;  /* 0x0000000900057c02 */ /* 0x002fe20008000f00 */
[----:B------:R-:W-:Y:S01]  /*54d0*/  IMAD.U32 R4, RZ, RZ, UR8 ;  /* 0x00000008ff047e24 */ /* 0x000fe2000f8e00ff */
[----:B--2---:R-:W-:Y:S01]  /*54e0*/  MOV R7, UR7 ;  /* 0x0000000700077c02 */ /* 0x004fe20008000f00 */
[----:B------:R-:W-:Y:S01]  /*54f0*/  IMAD.U32 R6, RZ, RZ, UR6 ;  /* 0x00000006ff067e24 */ /* 0x000fe2000f8e00ff */
[----:B----4-:R-:W-:Y:S01]  /*5500*/  MOV R11, UR5 ;  /* 0x00000005000b7c02 */ /* 0x010fe20008000f00 */
[----:B------:R-:W-:Y:S02]  /*5510*/  IMAD.U32 R10, RZ, RZ, UR4 ;  /* 0x00000004ff0a7e24 */ /* 0x000fe4000f8e00ff */
[----:B------:R-:W-:Y:S07]  /*5520*/  LEPC R20, `(.L_x_93) ;  /* 0x000000001014794e */ /* 0x000fee0000000000 */
[----:B---3-5:R-:W-:Y:S05]  /*5530*/  CALL.ABS.NOINC R2 ;  /* 0x0000000002007343 */ /* 0x028fea0003c00000 */
.L_x_93:
[----:B------:R-:W-:Y:S01]  /*5540*/  LOP3.LUT P0, RZ, R179, 0x1b0, RZ, 0xc0, !PT ;  /* 0x000001b0b3ff7812 */ /* 0x000fe2000780c0ff */
[----:B------:R-:W-:Y:S11]  /*5550*/  BSSY.RECONVERGENT B6, `(.L_x_94) ;  /* 0x0000013000067945 */ /* 0x000ff60003800200 */
[----:B------:R-:W-:Y:S01]  /*5560*/  @!UPT UIADD3 URZ, UPT, UPT, URZ, URZ, URZ ;  /* 0x000000fffffff290 */ /* 0x000fe2000fffe0ff */
[----:B------:R-:W-:Y:S05]  /*5570*/  @!P0 BRA `(.L_x_95) ;  /* 0x0000000000408947 */ /* 0x000fea0003800000 */
        /* <DEDUP_REMOVED lines=16> */
.L_x_95:
[----:B------:R-:W-:Y:S05]  /*5680*/  BSYNC.RECONVERGENT B6 ;  /* 0x0000000000067941 */ /* 0x000fea0003800200 */
.L_x_94:
[----:B------:R-:W-:Y:S01]  /*5690*/  ISETP.NE.U32.AND P3, PT, R150, RZ, PT ;  /* 0x000000ff9600720c */ /* 0x000fe20003f65070 */
[----:B------:R-:W-:Y:S01]  /*56a0*/  UISETP.NE.AND UP1, UPT, UR44, URZ, UPT ;  /* 0x000000ff2c00728c */ /* 0x000fe2000bf25270 */
[----:B------:R-:W-:Y:S02]  /*56b0*/  ISETP.NE.U32.AND P4, PT, R146, RZ, PT ;  /* 0x000000ff9200720c */ /* 0x000fe40003f85070 */
[----:B------:R-:W-:Y:S02]  /*56c0*/  ISETP.NE.AND.EX P3, PT, R151, RZ, PT, P3 ;  /* 0x000000ff9700720c */ /* 0x000fe40003f65330 */
[----:B------:R-:W-:Y:S02]  /*56d0*/  PLOP3.LUT P1, PT, PT, PT, PT, 0x8, 0x80 ;  /* 0x000000000080781c */ /* 0x000fe40003f2e170 */
[----:B------:R-:W-:Y:S02]  /*56e0*/  PLOP3.LUT P0, PT, PT, PT, UP1, 0x80, 0x8 ;  /* 0x000000000008781c */ /* 0x000fe40003f0f018 */
[----:B------:R-:W-:Y:S02]  /*56f0*/  ISETP.NE.AND.EX P4, PT, R147, RZ, PT, P4 ;  /* 0x000000ff9300720c */ /* 0x000fe40003f85340 */
[----:B------:R-:W1:Y:S09]  /*5700*/  @UP1 LDCU.64 UR4, c[0x0][0x888] ;  /* 0x00011100ff0417ac */ /* 0x000e720008000a00 */
[----:B------:R-:W-:Y:S01]  /*5710*/  @P0 PLOP3.LUT P1, PT, P3, PT, PT, 0x80, 0x8 ;  /* 0x000000000008081c */ /* 0x000fe20001f2f070 */
[----:B-1----:R-:W-:Y:S04]  /*5720*/  @UP1 UISETP.NE.U32.AND UP0, UPT, UR4, URZ, UPT ;  /* 0x000000ff0400128c */ /* 0x002fe8000bf05070 */
[----:B------:R-:W-:Y:S04]  /*5730*/  @UP1 UISETP.NE.AND.EX UP0, UPT, UR5, URZ, UPT, UP0 ;  /* 0x000000ff0500128c */ /* 0x000fe8000bf05300 */
[----:B------:R-:W-:Y:S01]  /*5740*/  @UP1 USEL UR4, URZ, 0xffffffff, UP0 ;  /* 0xffffffffff041887 */ /* 0x000fe20008000000 */
[----:B------:R-:W-:Y:S11]  /*5750*/  @!P3 BRA `(.L_x_96) ;  /* 0x00000000002cb947 */ /* 0x000ff60003800000 */
[----:B------:R-:W-:Y:S01]  /*5760*/  ISETP.NE.U32.AND P2, PT, R148, RZ, PT ;  /* 0x000000ff9400720c */ /* 0x000fe20003f45070 */
[----:B------:R-:W-:Y:S03]  /*5770*/  IMAD.MOV.U32 R164, RZ, RZ, 0x1 ;  /* 0x00000001ffa47424 */ /* 0x000fe600078e00ff */
[----:B------:R-:W-:Y:S11]  /*5780*/  ISETP.NE.AND.EX P2, PT, R149, RZ, PT, P2 ;  /* 0x000000ff9500720c */ /* 0x000ff60003f45320 */
[----:B------:R-:W-:Y:S02]  /*5790*/  @!UPT UIADD3 URZ, UPT, UPT, URZ, URZ, URZ ;  /* 0x000000fffffff290 */ /* 0x000fe4000fffe0ff */
[----:B------:R-:W1:Y:S01]  /*57a0*/  @P2 LDC.64 R2, c[0x0][0x888] ;  /* 0x00022200ff022b82 */ /* 0x000e620000000a00 */
[----:B------:R-:W-:Y:S04]  /*57b0*/  @P2 IMAD R0, R150, UR36, RZ ;  /* 0x0000002496002c24 */ /* 0x000fe8000f8e02ff */
[----:B-1----:R-:W-:Y:S04]  /*57c0*/  @P2 IMAD.WIDE R2, R0, 0x4, R2 ;  /* 0x0000000400022825 */ /* 0x002fe800078e0202 */
[----:B------:R-:W-:Y:S01]  /*57d0*/  HFMA2 R0, -RZ, RZ, 0, 5.9604644775390625e-08 ;  /* 0x00000001ff007431 */ /* 0x000fe200000001ff */
[----:B-----5:R1:W5:Y:S04]  /*57e0*/  @P2 LDG.E R81, desc[UR40][R2.64] ;  /* 0x0000002802512981 */ /* 0x020368000c1e1900 */
[----:B------:R-:W-:Y:S01]  /*57f0*/  @!P2 PRMT R164, R0, 0x7610, R164 ;  /* 0x0000761000a4a816 */ /* 0x000fe200000000a4 */
[----:B-1----:R-:W2:Y:S06]  /*5800*/  @!P2 LDC R81, c[0x0][0x880] ;  /* 0x00022000ff51ab82 */ /* 0x002eac0000000800 */
.L_x_96:
[----:B------:R-:W-:Y:S05]  /*5810*/  @!P4 BRA `(.L_x_97) ;  /* 0x000000000020c947 */ /* 0x000fea0003800000 */
[----:B------:R-:W-:Y:S04]  /*5820*/  ISETP.NE.U32.AND P2, PT, R144, RZ, PT ;  /* 0x000000ff9000720c */ /* 0x000fe80003f45070 */
[----:B------:R-:W-:Y:S11]  /*5830*/  ISETP.NE.AND.EX P2, PT, R145, RZ, PT, P2 ;  /* 0x000000ff9100720c */ /* 0x000ff60003f45320 */
[----:B------:R-:W-:Y:S02]  /*5840*/  @!UPT UIADD3 URZ, UPT, UPT, URZ, URZ, URZ ;  /* 0x000000fffffff290 */ /* 0x000fe4000fffe0ff */
[----:B------:R-:W1:Y:S01]  /*5850*/  @P2 LDC.64 R2, c[0x0][0x8a8] ;  /* 0x00022a00ff022b82 */ /* 0x000e620000000a00 */
[----:B------:R-:W-:Y:S04]  /*5860*/  @P2 IMAD R0, R146, UR36, RZ ;  /* 0x0000002492002c24 */ /* 0x000fe8000f8e02ff */
[----:B-1----:R-:W-:Y:S05]  /*5870*/  @P2 IMAD.WIDE R2, R0, 0x4, R2 ;  /* 0x0000000400022825 */ /* 0x002fea00078e0202 */
[----:B-----5:R1:W5:Y:S02]  /*5880*/  @P2 LDG.E R78, desc[UR40][R2.64] ;  /* 0x00000028024e2981 */ /* 0x020364000c1e1900 */
[----:B-1----:R-:W3:Y:S02]  /*5890*/  @!P2 LDC R78, c[0x0][0x8a0] ;  /* 0x00022800ff4eab82 */ /* 0x002ee40000000800 */
.L_x_97:
[----:B--2--5:R-:W-:Y:S01]  /*58a0*/  @P0 FSETP.NEU.AND P4, PT, R81, RZ, PT ;  /* 0x000000ff5100020b */ /* 0x024fe20003f8d000 */
[----:B------:R-:W-:Y:S01]  /*58b0*/  IMAD.U32 R0, RZ, RZ, UR4 ;  /* 0x00000004ff007e24 */ /* 0x000fe2000f8e00ff */
[----:B------:R-:W-:Y:S01]  /*58c0*/  @P0 LOP3.LUT P2, RZ, R164, 0xff, RZ, 0xc0, !PT ;  /* 0x000000ffa4ff0812 */ /* 0x000fe2000784c0ff */
[----:B------:R-:W-:Y:S01]  /*58d0*/  BSSY B1, `(.L_x_98) ;  /* 0x000003d000017945 */ /* 0x000fe20003800000 */
[----:B------:R-:W-:Y:S01]  /*58e0*/  @P0 SEL R3, RZ, 0xffffffff, P4 ;  /* 0xffffffffff030807 */ /* 0x000fe20002000000 */
[C---:B------:R-:W-:Y:S01]  /*58f0*/  IMAD R64, R76.reuse, 0x40, R79 ;  /* 0x000000404c407824 */ /* 0x040fe200078e024f */
[----:B------:R-:W-:Y:S02]  /*5900*/  LEA R156, R76, UR43, 0x3 ;  /* 0x0000002b4c9c7c11 */ /* 0x000fe4000f8e18ff */
[----:B------:R-:W-:Y:S02]  /*5910*/  CS2R R86, SRZ ;  /* 0x0000000000567805 */ /* 0x000fe4000001ff00 */
[----:B------:R-:W-:Y:S02]  /*5920*/  @P1 SEL R3, R0, R3, !P2 ;  /* 0x0000000300031207 */ /* 0x000fe40005000000 */
[----:B------:R-:W-:Y:S02]  /*5930*/  CS2R R84, SRZ ;  /* 0x0000000000547805 */ /* 0x000fe4000001ff00 */
[----:B------:R-:W-:Y:S02]  /*5940*/  SHF.L.U32 R5, R175, 0x1f, RZ ;  /* 0x0000001faf057819 */ /* 0x000fe400000006ff */
[----:B------:R-:W-:Y:S02]  /*5950*/  CS2R R90, SRZ ;  /* 0x00000000005a7805 */ /* 0x000fe4000001ff00 */
[----:B------:R-:W-:Y:S02]  /*5960*/  @P0 LOP3.LUT R3, R3, 0x1, RZ, 0xc0, !PT ;  /* 0x0000000103030812 */ /* 0x000fe400078ec0ff */
[----:B------:R-:W-:Y:S02]  /*5970*/  CS2R R88, SRZ ;  /* 0x0000000000587805 */ /* 0x000fe4000001ff00 */
[----:B------:R-:W-:Y:S02]  /*5980*/  PLOP3.LUT P5, PT, PT, PT, PT, 0x8, 0x80 ;  /* 0x000000000080781c */ /* 0x000fe40003fae170 */
[----:B------:R-:W-:Y:S02]  /*5990*/  CS2R R98, SRZ ;  /* 0x0000000000627805 */ /* 0x000fe4000001ff00 */
[----:B------:R-:W-:Y:S02]  /*59a0*/  ISETP.NE.U32.OR P1, PT, R3, 0x1, !P0 ;  /* 0x000000010300780c */ /* 0x000fe40004725470 */
[----:B------:R-:W-:Y:S02]  /*59b0*/  CS2R R96, SRZ ;  /* 0x0000000000607805 */ /* 0x000fe4000001ff00 */
[----:B------:R-:W-:Y:S02]  /*59c0*/  CS2R R94, SRZ ;  /* 0x00000000005e7805 */ /* 0x000fe4000001ff00 */
[----:B------:R-:W-:Y:S07]  /*59d0*/  CS2R R92, SRZ ;  /* 0x00000000005c7805 */ /* 0x000fee000001ff00 */
[----:B------:R-:W-:Y:S04]  /*59e0*/  @P1 SHF.L.U32 R2, R173, 0x1f, RZ ;  /* 0x0000001fad021819 */ /* 0x000fe800000006ff */
[----:B------:R-:W1:Y:S01]  /*59f0*/  @P1 SYNCS.PHASECHK.TRANS64.TRYWAIT P0, [UR43+0x110], R2 ;  /* 0x00011002ff0015a7 */ /* 0x000e62000800112b */
[----:B------:R2:W4:Y:S01]  /*5a00*/  SYNCS.PHASECHK.TRANS64.TRYWAIT P4, [R156+URZ+0x150], R5 ;  /* 0x000150059c0075a7 */ /* 0x00052200080811ff */
[----:B-1----:R-:W-:Y:S01]  /*5a10*/  @P1 PLOP3.LUT P5, PT, P0, PT, PT, 0x8, 0x80 ;  /* 0x000000000080181c */ /* 0x002fe200007ae170 */
[----:B------:R-:W-:Y:S01]  /*5a20*/  @!UPT UIADD3 URZ, UPT, UPT, URZ, URZ, URZ ;  /* 0x000000fffffff290 */ /* 0x000fe2000fffe0ff */
[----:B--2-4-:R-:W-:Y:S11]  /*5a30*/  @!P1 BRA `(.L_x_99) ;  /* 0x0000000000989947 */ /* 0x014ff60003800000 */
[----:B------:R-:W-:Y:S01]  /*5a40*/  ISETP.NE.U32.AND P0, PT, RZ, UR38, PT ;  /* 0x00000026ff007c0c */ /* 0x000fe2000bf05070 */
[----:B------:R-:W-:Y:S01]  /*5a50*/  BSSY B0, `(.L_x_100) ;  /* 0x0000016000007945 */ /* 0x000fe20003800000 */
[----:B------:R-:W-:Y:S02]  /*5a60*/  FSETP.NEU.AND P2, PT, R81, RZ, PT ;  /* 0x000000ff5100720b */ /* 0x000fe40003f4d000 */
[----:B------:R-:W-:Y:S02]  /*5a70*/  CS2R R94, SRZ ;  /* 0x00000000005e7805 */ /* 0x000fe4000001ff00 */
[----:B------:R-:W-:Y:S02]  /*5a80*/  ISETP.NE.AND.EX P0, PT, RZ, UR39, PT, P0 ;  /* 0x00000027ff007c0c */ /* 0x000fe4000bf05300 */
[----:B------:R-:W-:Y:S02]  /*5a90*/  CS2R R92, SRZ ;  /* 0x00000000005c7805 */ /* 0x000fe4000001ff00 */
[----:B------:R-:W-:Y:S02]  /*5aa0*/  LOP3.LUT P1, RZ, R164, 0xff, RZ, 0xc0, !PT ;  /* 0x000000ffa4ff7812 */ /* 0x000fe4000782c0ff */
[----:B------:R-:W-:Y:S02]  /*5ab0*/  CS2R R98, SRZ ;  /* 0x0000000000627805 */ /* 0x000fe4000001ff00 */
[----:B------:R-:W-:Y:S02]  /*5ac0*/  SEL R0, RZ, 0xffffffff, P2 ;  /* 0xffffffffff007807 */ /* 0x000fe40001000000 */
[----:B------:R-:W-:Y:S02]  /*5ad0*/  CS2R R96, SRZ ;  /* 0x0000000000607805 */ /* 0x000fe4000001ff00 */
[----:B------:R-:W-:Y:S02]  /*5ae0*/  SEL R3, RZ, 0xffffffff, P0 ;  /* 0xffffffffff037807 */ /* 0x000fe40000000000 */
[----:B------:R-:W-:Y:S02]  /*5af0*/  CS2R R90, SRZ ;  /* 0x00000000005a7805 */ /* 0x000fe4000001ff00 */
[----:B------:R-:W-:Y:S02]  /*5b00*/  CS2R R88, SRZ ;  /* 0x0000000000587805 */ /* 0x000fe4000001ff00 */
[----:B------:R-:W-:Y:S02]  /*5b10*/  CS2R R86, SRZ ;  /* 0x0000000000567805 */ /* 0x000fe4000001ff00 */
[----:B------:R-:W-:Y:S02]  /*5b20*/  @P3 SEL R0, R3, R0, !P1 ;  /* 0x0000000003003207 */ /* 0x000fe40004800000 */
[----:B------:R-:W-:Y:S02]  /*5b30*/  CS2R R84, SRZ ;  /* 0x0000000000547805 */ /* 0x000fe4000001ff00 */
[----:B------:R-:W-:Y:S04]  /*5b40*/  LOP3.LUT R0, R0, 0x1, RZ, 0xc0, !PT ;  /* 0x0000000100007812 */ /* 0x000fe800078ec0ff */
[----:B------:R-:W-:Y:S01]  /*5b50*/  ISETP.NE.U32.AND P0, PT, R0, 0x1, PT ;  /* 0x000000010000780c */ /* 0x000fe20003f05070 */
[----:B------:R-:W-:Y:S01]  /*5b60*/  @!UPT UIADD3 URZ, UPT, UPT, URZ, URZ, URZ ;  /* 0x000000fffffff290 */ /* 0x000fe2000fffe0ff */
[----:B------:R-:W-:Y:S11]  /*5b70*/  @!P5 BRA `(.L_x_101) ;  /* 0x00000000000cd947 */ /* 0x000ff60003800000 */
[----:B------:R-:W-:Y:S04]  /*5b80*/  SHF.L.U32 R3, R173, 0x1f, RZ ;  /* 0x0000001fad037819 */ /* 0x000fe800000006ff */
[----:B------:R-:W1:Y:S02]  /*5b90*/  SYNCS.PHASECHK.TRANS64.TRYWAIT P1, [UR43+0x110], R3 ;  /* 0x00011003ff0075a7 */ /* 0x000e64000802112b */
[----:B-1----:R-:W-:Y:S05]  /*5ba0*/  @!P1 BRA `(.L_x_102) ;  /* 0x0000002000989947 */ /* 0x002fea0003800000 */
.L_x_101:
[----:B------:R-:W-:Y:S05]  /*5bb0*/  BSYNC B0 ;  /* 0x0000000000007941 */ /* 0x000fea0003800000 */
.L_x_100:
[----:B------:R2:W4:Y:S01]  /*5bc0*/  @P0 LDS.128 R92, [R168+UR43+0x200] ;  /* 0x0002002ba85c0984 */ /* 0x0005220008000c00 */
[----:B------:R-:W-:Y:S01]  /*5bd0*/  UIADD3 UR4, UPT, UPT, UR43, 0x118, URZ ;  /* 0x000001182b047890 */ /* 0x000fe2000fffe0ff */
[----:B------:R-:W-:Y:S02]  /*5be0*/  LOP3.LUT R173, R173, 0x1, RZ, 0x3c, !PT ;  /* 0x00000001adad7812 */ /* 0x000fe400078e3cff */
[----:B------:R2:W1:Y:S01]  /*5bf0*/  @P0 LDS.128 R96, [R178+0x10] ;  /* 0x00001000b2600984 */ /* 0x0004620000000c00 */
[----:B------:R-:W-:Y:S03]  /*5c00*/  UPRMT UR4, UR37, 0x654, UR4 ;  /* 0x0000065425047896 */ /* 0x000fe60008000004 */
[----:B------:R2:W1:Y:S04]  /*5c10*/  @P0 LDS.128 R88, [R177+0x20] ;  /* 0x00002000b1580984 */ /* 0x0004680000000c00 */
[----:B------:R2:W1:Y:S01]  /*5c20*/  @P0 LDS.128 R84, [R176+0x30] ;  /* 0x00003000b0540984 */ /* 0x0004620000000c00 */
[----:B------:R-:W-:Y:S01]  /*5c30*/  @!PT LDS RZ, [RZ] ;  /* 0x00000000fffff984 */ /* 0x000fe20000000800 */
[----:B------:R-:W-:Y:S01]  /*5c40*/  @!PT LDS RZ, [RZ] ;  /* 0x00000000fffff984 */ /* 0x000fe20000000800 */
[----:B------:R-:W-:Y:S01]  /*5c50*/  @!PT LDS RZ, [RZ] ;  /* 0x00000000fffff984 */ /* 0x000fe20000000800 */
[----:B------:R-:W-:Y:S01]  /*5c60*/  @!PT LDS RZ, [RZ] ;  /* 0x00000000fffff984 */ /* 0x000fe20000000800 */
[----:B------:R5:W-:Y:S06]  /*5c70*/  MEMBAR.ALL.CTA ;  /* 0x0000000000007992 */ /* 0x000bec0000008000 */
[----:B-----5:R-:W5:Y:S02]  /*5c80*/  FENCE.VIEW.ASYNC.S ;  /* 0x00000000000073c6 */ /* 0x020f640000000000 */
[----:B-----5:R-:W-:Y:S01]  /*5c90*/  SYNCS.ARRIVE.TRANS64.RED.A1T0 RZ, [UR4], RZ ;  /* 0x000000ffffff79a7 */ /* 0x020fe20008100404 */
.L_x_99:
[----:B------:R-:W-:Y:S05]  /*5ca0*/  BSYNC B1 ;  /* 0x0000000000017941 */ /* 0x000fea0003800000 */
.L_x_98:
[----:B-1----:R-:W-:Y:S04]  /*5cb0*/  SHF.R.U32.HI R0, RZ, 0x15, R64 ;  /* 0x00000015ff007819 */ /* 0x002fe80000011640 */
[----:B------:R-:W-:Y:S01]  /*5cc0*/  LOP3.LUT P0, RZ, R0, 0x3, R169, 0x48, !PT ;  /* 0x0000000300ff7812 */ /* 0x000fe200078048a9 */
[----:B------:R-:W-:Y:S01]  /*5cd0*/  @!UPT UIADD3 URZ, UPT, UPT, URZ, URZ, URZ ;  /* 0x000000fffffff290 */ /* 0x000fe2000fffe0ff */
[----:B------:R-:W-:Y:S11]  /*5ce0*/  @P4 BRA `(.L_x_103) ;  /* 0x0000000000084947 */ /* 0x000ff60003800000 */
[----:B------:R-:W1:Y:S02]  /*5cf0*/  SYNCS.PHASECHK.TRANS64.TRYWAIT P1, [R156+URZ+0x150], R5 ;  /* 0x000150059c0075a7 */ /* 0x000e6400080211ff */
[----:B-1----:R-:W-:Y:S05]  /*5d00*/  @!P1 BRA `(.L_x_104) ;  /* 0x0000002000589947 */ /* 0x002fea0003800000 */
.L_x_103:
[----:B------:R-:W-:Y:S05]  /*5d10*/  @!P0 BRA `(.L_x_105) ;  /* 0x0000000000408947 */ /* 0x000fea0003800000 */
[----:B------:R-:W1:Y:S01]  /*5d20*/  LDCU.64 UR8, c[0x4][0x70] ;  /* 0x01000e00ff0877ac */ /* 0x000e620008000a00 */
[----:B------:R-:W-:Y:S01]  /*5d30*/  MOV R3, 0x0 ;  /* 0x0000000000037802 */ /* 0x000fe20000000f00 */
[----:B------:R-:W-:Y:S02]  /*5d40*/  HFMA2 R12, -RZ, RZ, 0, 5.9604644775390625e-08 ;  /* 0x00000001ff0c7431 */ /* 0x000fe400000001ff */
[----:B------:R-:W-:Y:S02]  /*5d50*/  IMAD.MOV.U32 R8, RZ, RZ, 0x192 ;  /* 0x00000192ff087424 */ /* 0x000fe400078e00ff */
[----:B------:R-:W-:Y:S01]  /*5d60*/  IMAD.MOV.U32 R13, RZ, RZ, RZ ;  /* 0x000000ffff0d7224 */ /* 0x000fe200078e00ff */
[----:B------:R-:W5:Y:S01]  /*5d70*/  LDCU.64 UR6, c[0x4][0x78] ;  /* 0x01000f00ff0677ac */ /* 0x000f620008000a00 */
[----:B------:R-:W2:Y:S01]  /*5d80*/  LDC.64 R2, c[0x4][R3] ;  /* 0x0100000003027b82 */ /* 0x000ea20000000a00 */
[----:B------:R-:W3:Y:S01]  /*5d90*/  LDCU.64 UR4, c[0x4][0x10] ;  /* 0x01000200ff0477ac */ /* 0x000ee20008000a00 */
[----:B-1----:R-:W-:Y:S01]  /*5da0*/  MOV R5, UR9 ;  /* 0x0000000900057c02 */ /* 0x002fe20008000f00 */
[----:B------:R-:W-:Y:S01]  /*5db0*/  IMAD.U32 R4, RZ, RZ, UR8 ;  /* 0x00000008ff047e24 */ /* 0x000fe2000f8e00ff */
[----:B-----5:R-:W-:Y:S01]  /*5dc0*/  MOV R7, UR7 ;  /* 0x0000000700077c02 */ /* 0x020fe20008000f00 */
[----:B------:R-:W-:Y:S01]  /*5dd0*/  IMAD.U32 R6, RZ, RZ, UR6 ;  /* 0x00000006ff067e24 */ /* 0x000fe2000f8e00ff */
[----:B---3--:R-:W-:Y:S01]  /*5de0*/  MOV R11, UR5 ;  /* 0x00000005000b7c02 */ /* 0x008fe20008000f00 */
[----:B------:R-:W-:Y:S02]  /*5df0*/  IMAD.U32 R10, RZ, RZ, UR4 ;  /* 0x00000004ff0a7e24 */ /* 0x000fe4000f8e00ff */
[----:B------:R-:W-:Y:S07]  /*5e00*/  LEPC R20, `(.L_x_105) ;  /* 0x000000001014794e */ /* 0x000fee0000000000 */
[----:B--2-4-:R-:W-:Y:S05]  /*5e10*/  CALL.ABS.NOINC R2 ;  /* 0x0000000002007343 */ /* 0x014fea0003c00000 */
.L_x_105:
[----:B------:R-:W-:Y:S01]  /*5e20*/  LOP3.LUT P0, RZ, R166, 0x60, RZ, 0xc0, !PT ;  /* 0x00000060a6ff7812 */ /* 0x000fe2000780c0ff */
[----:B------:R-:W-:Y:S05]  /*5e30*/  WARPSYNC.ALL ;  /* 0x0000000000007948 */ /* 0x000fea0003800000 */
[----:B------:R-:W-:Y:S01]  /*5e40*/  R2UR UR4, R64 ;  /* 0x00000000400472ca */ /* 0x000fe200000e0000 */
[----:B------:R-:W-:Y:S01]  /*5e50*/  BSSY.RECONVERGENT B0, `(.L_x_106) ;  /* 0x0000121000007945 */ /* 0x000fe20003800200 */
[-C--:B----4-:R-:W-:Y:S02]  /*5e60*/  F2FP.F16.E4M3.UNPACK_B R82, R92.reuse ;  /* 0x0000005cff52723e */ /* 0x090fe400020006ff */
[----:B------:R-:W-:Y:S02]  /*5e70*/  F2FP.F16.E4M3.UNPACK_B R109, R92.H1 ;  /* 0x0000005cff6d723e */ /* 0x000fe400030006ff */
[-C--:B------:R-:W-:Y:S01]  /*5e80*/  F2FP.F16.E4M3.UNPACK_B R107, R93.reuse ;  /* 0x0000005dff6b723e */ /* 0x080fe200020006ff */
[--C-:B------:R-:W-:Y:S01]  /*5e90*/  HADD2.F32 R80, -RZ, R82.reuse.H0_H0 ;  /* 0x20000052ff507230 */ /* 0x100fe20000004100 */
[----:B------:R-:W-:Y:S01]  /*5ea0*/  F2FP.F16.E4M3.UNPACK_B R105, R93.H1 ;  /* 0x0000005dff69723e */ /* 0x000fe200030006ff */
[----:B------:R-:W-:Y:S01]  /*5eb0*/  HADD2.F32 R82, -RZ, R82.H1_H1 ;  /* 0x30000052ff527230 */ /* 0x000fe20000004100 */
[-C--:B------:R-:W-:Y:S01]  /*5ec0*/  F2FP.F16.E4M3.UNPACK_B R130, R84.reuse ;  /* 0x00000054ff82723e */ /* 0x080fe200020006ff */
[--C-:B------:R-:W-:Y:S01]  /*5ed0*/  HADD2.F32 R83, -RZ, R109.reuse.H0_H0 ;  /* 0x2000006dff537230 */ /* 0x100fe20000004100 */
[----:B------:R-:W-:Y:S01]  /*5ee0*/  F2FP.F16.E4M3.UNPACK_B R132, R84.H1 ;  /* 0x00000054ff84723e */ /* 0x000fe200030006ff */
[----:B------:R-:W3:Y:S01]  /*5ef0*/  LDTM.x64 R4, tmem[UR4] ;  /* 0x00000004000479ee */ /* 0x000ee20008340000 */
[----:B------:R-:W-:Y:S01]  /*5f00*/  NOP ;  /* 0x0000000000007918 */ /* 0x000fe20000000000 */
[----:B------:R-:W-:Y:S01]  /*5f10*/  R2UR UR5, R156 ;  /* 0x000000009c0572ca */ /* 0x000fe200000e0000 */
[--C-:B------:R-:W-:Y:S01]  /*5f20*/  HADD2.F32 R129, -RZ, R130.reuse.H0_H0 ;  /* 0x20000082ff817230 */ /* 0x100fe20000004100 */
[----:B------:R-:W-:Y:S01]  /*5f30*/  F2FP.F16.E4M3.UNPACK_B R93, R94 ;  /* 0x0000005eff5d723e */ /* 0x000fe200020006ff */
[----:B------:R-:W-:Y:S01]  /*5f40*/  HADD2.F32 R130, -RZ, R130.H1_H1 ;  /* 0x30000082ff827230 */ /* 0x000fe20000004100 */
[-C--:B------:R-:W-:Y:S01]  /*5f50*/  F2FP.F16.E4M3.UNPACK_B R134, R85.reuse ;  /* 0x00000055ff86723e */ /* 0x080fe200020006ff */
[----:B------:R-:W-:Y:S01]  /*5f60*/  HADD2.F32 R84, -RZ, R109.H1_H1 ;  /* 0x3000006dff547230 */ /* 0x000fe20000004100 */
[----:B------:R-:W-:Y:S01]  /*5f70*/  F2FP.F16.E4M3.UNPACK_B R136, R85.H1 ;  /* 0x00000055ff88723e */ /* 0x000fe200030006ff */
[--C-:B------:R-:W-:Y:S01]  /*5f80*/  HADD2.F32 R85, -RZ, R107.reuse.H0_H0 ;  /* 0x2000006bff557230 */ /* 0x100fe20000004100 */
[-C--:B------:R-:W-:Y:S01]  /*5f90*/  F2FP.F16.E4M3.UNPACK_B R138, R86.reuse ;  /* 0x00000056ff8a723e */ /* 0x080fe200020006ff */
[--C-:B------:R-:W-:Y:S01]  /*5fa0*/  HADD2.F32 R133, -RZ, R134.reuse.H0_H0 ;  /* 0x20000086ff857230 */ /* 0x100fe20000004100 */
[----:B------:R-:W-:Y:S01]  /*5fb0*/  F2FP.F16.E4M3.UNPACK_B R140, R86.H1 ;  /* 0x00000056ff8c723e */ /* 0x000fe200030006ff */
[----:B------:R-:W-:Y:S01]  /*5fc0*/  HADD2.F32 R86, -RZ, R107.H1_H1 ;  /* 0x3000006bff567230 */ /* 0x000fe20000004100 */
[----:B------:R-:W-:Y:S01]  /*5fd0*/  F2FP.F16.E4M3.UNPACK_B R142, R87 ;  /* 0x00000057ff8e723e */ /* 0x000fe200020006ff */
[----:B------:R-:W-:Y:S01]  /*5fe0*/  UIADD3 UR5, UPT, UPT, UR5, 0x170, URZ ;  /* 0x0000017005057890 */ /* 0x000fe2000fffe0ff */
[----:B------:R-:W-:Y:S01]  /*5ff0*/  HADD2.F32 R134, -RZ, R134.H1_H1 ;  /* 0x30000086ff867230 */ /* 0x000fe20000004100 */
[----:B------:R-:W-:Y:S01]  /*6000*/  F2FP.F16.E4M3.UNPACK_B R114, R88 ;  /* 0x00000058ff72723e */ /* 0x000fe200020006ff */
[--C-:B------:R-:W-:Y:S01]  /*6010*/  HADD2.F32 R137, -RZ, R138.reuse.H0_H0 ;  /* 0x2000008aff897230 */ /* 0x100fe20000004100 */
[----:B------:R-:W-:Y:S01]  /*6020*/  UPRMT UR5, UR37, 0x654, UR5 ;  /* 0x0000065425057896 */ /* 0x000fe20008000005 */
[----:B------:R-:W-:Y:S01]  /*6030*/  HADD2.F32 R138, -RZ, R138.H1_H1 ;  /* 0x3000008aff8a7230 */ /* 0x000fe20000004100 */
[-C--:B------:R-:W-:Y:S01]  /*6040*/  F2FP.F16.E4M3.UNPACK_B R118, R89.reuse ;  /* 0x00000059ff76723e */ /* 0x080fe200020006ff */
[--C-:B------:R-:W-:Y:S01]  /*6050*/  HADD2.F32 R113, -RZ, R114.reuse.H0_H0 ;  /* 0x20000072ff717230 */ /* 0x100fe20000004100 */
[----:B------:R-:W-:Y:S01]  /*6060*/  F2FP.F16.E4M3.UNPACK_B R120, R89.H1 ;  /* 0x00000059ff78723e */ /* 0x000fe200030006ff */
[C---:B---3--:R-:W-:Y:S01]  /*6070*/  FMUL R4, R78.reuse, R4 ;  /* 0x000000044e047220 */ /* 0x048fe20000400000 */
[C---:B------:R-:W-:Y:S01]  /*6080*/  FMUL R5, R78.reuse, R5 ;  /* 0x000000054e057220 */ /* 0x040fe20000400000 */
[C---:B------:R-:W-:Y:S01]  /*6090*/  FMUL R8, R78.reuse, R8 ;  /* 0x000000084e087220 */ /* 0x040fe20000400000 */
[C---:B------:R-:W-:Y:S01]  /*60a0*/  FMUL R9, R78.reuse, R9 ;  /* 0x000000094e097220 */ /* 0x040fe20000400000 */
[----:B------:R-:W-:Y:S01]  /*60b0*/  SYNCS.ARRIVE.TRANS64.RED.A1T0 RZ, [UR5], RZ ;  /* 0x000000ffffff79a7 */ /* 0x000fe20008100405 */
[C---:B------:R-:W-:Y:S01]  /*60c0*/  FFMA R4, R81.reuse, R80, R4 ;  /* 0x0000005051047223 */ /* 0x040fe20000000004 */
[C---:B------:R-:W-:Y:S01]  /*60d0*/  FFMA R5, R81.reuse, R82, R5 ;  /* 0x0000005251057223 */ /* 0x040fe20000000005 */
[----:B------:R-:W-:Y:S02]  /*60e0*/  HADD2.F32 R89, -RZ, R93.H0_H0 ;  /* 0x2000005dff597230 */ /* 0x000fe40000004100 */
[C---:B------:R-:W-:Y:S01]  /*60f0*/  FMUL R12, R78.reuse, R12 ;  /* 0x0000000c4e0c7220 */ /* 0x040fe20000400000 */
        /* <DEDUP_REMOVED lines=11> */
[----:B------:R-:W-:Y:S02]  /*61b0*/  HADD2.F32 R114, -RZ, R114.H1_H1 ;  /* 0x30000072ff727230 */ /* 0x000fe40000004100 */
[C---:B------:R-:W-:Y:S01]  /*61c0*/  FMUL R32, R78.reuse, R36 ;  /* 0x000000244e207220 */ /* 0x040fe20000400000 */
[C---:B------:R-:W-:Y:S01]  /*61d0*/  FMUL R33, R78.reuse, R37 ;  /* 0x000000254e217220 */ /* 0x040fe20000400000 */
[--C-:B------:R-:W-:Y:S02]  /*61e0*/  HADD2.F32 R117, -RZ, R118.reuse.H0_H0 ;  /* 0x20000076ff757230 */ /* 0x100fe40000004100 */
[C---:B------:R-:W-:Y:S01]  /*61f0*/  FMUL R36, R78.reuse, R40 ;  /* 0x000000284e247220 */ /* 0x040fe20000400000 */
[----:B------:R-:W-:Y:S02]  /*6200*/  HADD2.F32 R118, -RZ, R118.H1_H1 ;  /* 0x30000076ff767230 */ /* 0x000fe40000004100 */
        /* <DEDUP_REMOVED lines=8> */
[----:B------:R-:W-:Y:S01]  /*6290*/  F2FP.F16.E4M3.UNPACK_B R92, R94.H1 ;  /* 0x0000005eff5c723e */ /* 0x000fe200030006ff */
[C---:B------:R-:W-:Y:S01]  /*62a0*/  FMUL R53, R78.reuse, R57 ;  /* 0x000000394e357220 */ /* 0x040fe20000400000 */
[C---:B------:R-:W-:Y:S01]  /*62b0*/  FMUL R56, R78.reuse, R60 ;  /* 0x0000003c4e387220 */ /* 0x040fe20000400000 */
[----:B------:R-:W-:Y:S01]  /*62c0*/  F2FP.F16.E4M3.UNPACK_B R141, R87.H1 ;  /* 0x00000057ff8d723e */ /* 0x000fe200030006ff */
[C---:B------:R-:W-:Y:S01]  /*62d0*/  FMUL R57, R78.reuse, R61 ;  /* 0x0000003d4e397220 */ /* 0x040fe20000400000 */
[----:B------:R-:W-:Y:S02]  /*62e0*/  HADD2.F32 R80, -RZ, R142.H1_H1 ;  /* 0x3000008eff507230 */ /* 0x000fe40000004100 */
[C---:B------:R-:W-:Y:S01]  /*62f0*/  FMUL R60, R78.reuse, R64 ;  /* 0x000000404e3c7220 */ /* 0x040fe20000400000 */
[----:B------:R-:W-:Y:S01]  /*6300*/  F2FP.F16.E4M3.UNPACK_B R116, R88.H1 ;  /* 0x00000058ff74723e */ /* 0x000fe200030006ff */
[C---:B------:R-:W-:Y:S01]  /*6310*/  FMUL R61, R78.reuse, R65 ;  /* 0x000000414e3d7220 */ /* 0x040fe20000400000 */
[C---:B------:R-:W-:Y:S01]  /*6320*/  FMUL R6, R78.reuse, R6 ;  /* 0x000000064e067220 */ /* 0x040fe20000400000 */
[----:B------:R-:W-:Y:S01]  /*6330*/  F2FP.F16.E4M3.UNPACK_B R94, R95 ;  /* 0x0000005fff5e723e */ /* 0x000fe200020006ff */
[C---:B------:R-:W-:Y:S01]  /*6340*/  FMUL R7, R78.reuse, R7 ;  /* 0x000000074e077220 */ /* 0x040fe20000400000 */
[--C-:B------:R-:W-:Y:S02]  /*6350*/  HADD2.F32 R87, -RZ, R105.reuse.H0_H0 ;  /* 0x20000069ff577230 */ /* 0x100fe40000004100 */
[C---:B------:R-:W-:Y:S01]  /*6360*/  FFMA R6, R81.reuse, R83, R6 ;  /* 0x0000005351067223 */ /* 0x040fe20000000006 */
[----:B------:R-:W-:Y:S01]  /*6370*/  F2FP.F16.E4M3.UNPACK_B R122, R90 ;  /* 0x0000005aff7a723e */ /* 0x000fe200020006ff */
[C---:B------:R-:W-:Y:S01]  /*6380*/  FFMA R7, R81.reuse, R84, R7 ;  /* 0x0000005451077223 */ /* 0x040fe20000000007 */
[C---:B------:R-:W-:Y:S01]  /*6390*/  FFMA R8, R81.reuse, R85, R8 ;  /* 0x0000005551087223 */ /* 0x040fe20000000008 */
[----:B------:R-:W-:Y:S01]  /*63a0*/  F2FP.F16.E4M3.UNPACK_B R124, R90.H1 ;  /* 0x0000005aff7c723e */ /* 0x000fe200030006ff */
[----:B------:R-:W-:Y:S02]  /*63b0*/  HADD2.F32 R88, -RZ, R105.H1_H1 ;  /* 0x30000069ff587230 */ /* 0x000fe40000004100 */
[----:B------:R-:W-:Y:S01]  /*63c0*/  FFMA R9, R81, R86, R9 ;  /* 0x0000005651097223 */ /* 0x000fe20000000009 */
[----:B------:R-:W-:Y:S01]  /*63d0*/  F2FP.SATFINITE.E4M3.F32.PACK_AB_MERGE_C R156, R7, R6, RZ ;  /* 0x00000006079c723e */ /* 0x000fe200048070ff */
[----:B------:R-:W-:Y:S02]  /*63e0*/  HADD2.F32 R90, -RZ, R93.H1_H1 ;  /* 0x3000005dff5a7230 */ /* 0x000fe40000004100 */
[C---:B------:R-:W-:Y:S01]  /*63f0*/  FMUL R10, R78.reuse, R10 ;  /* 0x0000000a4e0a7220 */ /* 0x040fe20000400000 */
[--C-:B------:R-:W-:Y:S01]  /*6400*/  HADD2.F32 R93, -RZ, R94.reuse.H0_H0 ;  /* 0x2000005eff5d7230 */ /* 0x100fe20000004100 */
[----:B------:R-:W-:Y:S01]  /*6410*/  F2FP.SATFINITE.E4M3.F32.PACK_AB_MERGE_C R156, R5, R4, R156 ;  /* 0x00000004059c723e */ /* 0x000fe2000480709c */
[----:B------:R-:W-:Y:S02]  /*6420*/  HADD2.F32 R94, -RZ, R94.H1_H1 ;  /* 0x3000005eff5e7230 */ /* 0x000fe40000004100 */
[C---:B------:R-:W-:Y:S01]  /*6430*/  FFMA R10, R81.reuse, R87, R10 ;  /* 0x00000057510a7223 */ /* 0x040fe2000000000a */
[--C-:B------:R-:W-:Y:S02]  /*6440*/  HADD2.F32 R121, -RZ, R122.reuse.H0_H0 ;  /* 0x2000007aff797230 */ /* 0x100fe40000004100 */
[C---:B------:R-:W-:Y:S01]  /*6450*/  FMUL R11, R78.reuse, R11 ;  /* 0x0000000b4e0b7220 */ /* 0x040fe20000400000 */
[----:B------:R-:W-:Y:S01]  /*6460*/  F2FP.F16.E4M3.UNPACK_B R126, R91 ;  /* 0x0000005bff7e723e */ /* 0x000fe200020006ff */
[----:B------:R-:W-:Y:S01]  /*6470*/  HADD2.F32 R122, -RZ, R122.H1_H1 ;  /* 0x3000007aff7a7230 */ /* 0x000fe20000004100 */
[----:B------:R-:W-:Y:S01]  /*6480*/  F2FP.F16.E4M3.UNPACK_B R103, R95.H1 ;  /* 0x0000005fff67723e */ /* 0x000fe200030006ff */
[C---:B------:R-:W-:Y:S01]  /*6490*/  FFMA R11, R81.reuse, R88, R11 ;  /* 0x00000058510b7223 */ /* 0x040fe2000000000b */
[----:B------:R-:W-:Y:S01]  /*64a0*/  F2FP.F16.E4M3.UNPACK_B R128, R91.H1 ;  /* 0x0000005bff80723e */ /* 0x000fe200030006ff */
[----:B------:R-:W-:Y:S02]  /*64b0*/  HADD2.F32 R91, -RZ, R92.H0_H0 ;  /* 0x2000005cff5b7230 */ /* 0x000fe40000004100 */
[C---:B------:R-:W-:Y:S01]  /*64c0*/  FFMA R12, R81.reuse, R89, R12 ;  /* 0x00000059510c7223 */ /* 0x040fe2000000000c */
[----:B------:R-:W-:Y:S01]  /*64d0*/  FFMA R13, R81, R90, R13 ;  /* 0x0000005a510d7223 */ /* 0x000fe2000000000d */
[----:B------:R-:W-:Y:S01]  /*64e0*/  F2FP.SATFINITE.E4M3.F32.PACK_AB_MERGE_C R157, R11, R10, RZ ;  /* 0x0000000a0b9d723e */ /* 0x000fe200048070ff */
[--C-:B------:R-:W-:Y:S01]  /*64f0*/  HADD2.F32 R125, -RZ, R126.reuse.H0_H0 ;  /* 0x2000007eff7d7230 */ /* 0x100fe20000004100 */
[----:B------:R-:W-:Y:S01]  /*6500*/  F2FP.F16.E4M3.UNPACK_B R101, R96 ;  /* 0x00000060ff65723e */ /* 0x000fe200020006ff */
[----:B------:R-:W-:Y:S01]  /*6510*/  HADD2.F32 R126, -RZ, R126.H1_H1 ;  /* 0x3000007eff7e7230 */ /* 0x000fe20000004100 */
[----:B------:R-:W-:Y:S01]  /*6520*/  F2FP.SATFINITE.E4M3.F32.PACK_AB_MERGE_C R157, R9, R8, R157 ;  /* 0x00000008099d723e */ /* 0x000fe2000480709d */
[----:B------:R-:W-:Y:S02]  /*6530*/  HADD2.F32 R83, -RZ, R142.H0_H0 ;  /* 0x2000008eff537230 */ /* 0x000fe40000004100 */
[C---:B------:R-:W-:Y:S01]  /*6540*/  FMUL R14, R78.reuse, R14 ;  /* 0x0000000e4e0e7220 */ /* 0x040fe20000400000 */
[----:B------:R-:W-:Y:S02]  /*6550*/  HADD2.F32 R92, -RZ, R92.H1_H1 ;  /* 0x3000005cff5c7230 */ /* 0x000fe40000004100 */
[C---:B------:R-:W-:Y:S01]  /*6560*/  FMUL R15, R78.reuse, R15 ;  /* 0x0000000f4e0f7220 */ /* 0x040fe20000400000 */
[----:B------:R-:W-:Y:S01]  /*6570*/  F2FP.F16.E4M3.UNPACK_B R100, R96.H1 ;  /* 0x00000060ff64723e */ /* 0x000fe200030006ff */
[--C-:B------:R-:W-:Y:S02]  /*6580*/  HADD2.F32 R95, -RZ, R103.reuse.H0_H0 ;  /* 0x20000067ff5f7230 */ /* 0x100fe40000004100 */
[C---:B------:R-:W-:Y:S01]  /*6590*/  FFMA R14, R81.reuse, R91, R14 ;  /* 0x0000005b510e7223 */ /* 0x040fe2000000000e */
[C---:B------:R-:W-:Y:S01]  /*65a0*/  FFMA R15, R81.reuse, R92, R15 ;  /* 0x0000005c510f7223 */ /* 0x040fe2000000000f */
[C---:B------:R-:W-:Y:S01]  /*65b0*/  FFMA R16, R81.reuse, R93, R16 ;  /* 0x0000005d51107223 */ /* 0x040fe20000000010 */
[----:B------:R-:W-:Y:S01]  /*65c0*/  FFMA R17, R81, R94, R17 ;  /* 0x0000005e51117223 */ /* 0x000fe20000000011 */
[-C--:B------:R-:W-:Y:S01]  /*65d0*/  F2FP.F16.E4M3.UNPACK_B R102, R97.reuse ;  /* 0x00000061ff66723e */ /* 0x080fe200020006ff */
[----:B------:R-:W-:Y:S01]  /*65e0*/  HADD2.F32 R96, -RZ, R103.H1_H1 ;  /* 0x30000067ff607230 */ /* 0x000fe20000004100 */
[----:B------:R-:W-:Y:S01]  /*65f0*/  F2FP.SATFINITE.E4M3.F32.PACK_AB_MERGE_C R158, R15, R14, RZ ;  /* 0x0000000e0f9e723e */ /* 0x000fe200048070ff */
[C---:B------:R-:W-:Y:S01]  /*6600*/  FMUL R18, R78.reuse, R18 ;  /* 0x000000124e127220 */ /* 0x040fe20000400000 */
[----:B------:R-:W-:Y:S01]  /*6610*/  F2FP.F16.E4M3.UNPACK_B R104, R97.H1 ;  /* 0x00000061ff68723e */ /* 0x000fe200030006ff */
[--C-:B------:R-:W-:Y:S01]  /*6620*/  HADD2.F32 R97, -RZ, R101.reuse.H0_H0 ;  /* 0x20000065ff617230 */ /* 0x100fe20000004100 */
[----:B------:R-:W-:Y:S01]  /*6630*/  F2FP.SATFINITE.E4M3.F32.PACK_AB_MERGE_C R158, R13, R12, R158 ;  /* 0x0000000c0d9e723e */ /* 0x000fe2000480709e */
[C---:B------:R-:W-:Y:S01]  /*6640*/  FFMA R18, R81.reuse, R95, R18 ;  /* 0x0000005f51127223 */ /* 0x040fe20000000012 */
[----:B------:R-:W-:Y:S01]  /*6650*/  F2FP.F16.E4M3.UNPACK_B R110, R99 ;  /* 0x00000063ff6e723e */ /* 0x000fe200020006ff */
[C---:B------:R-:W-:Y:S01]  /*6660*/  FMUL R19, R78.reuse, R19 ;  /* 0x000000134e137220 */ /* 0x040fe20000400000 */
[----:B------:R-:W-:Y:S01]  /*6670*/  F2FP.F16.E4M3.UNPACK_B R112, R99.H1 ;  /* 0x00000063ff70723e */ /* 0x000fe200030006ff */
[----:B------:R-:W-:Y:S01]  /*6680*/  HADD2.F32 R99, -RZ, R101.H1_H1 ;  /* 0x30000065ff637230 */ /* 0x000fe20000004100 */
[-C--:B------:R-:W-:Y:S01]  /*6690*/  F2FP.F16.E4M3.UNPACK_B R106, R98.reuse ;  /* 0x00000062ff6a723e */ /* 0x080fe200020006ff */
[----:B------:R-:W-:Y:S01]  /*66a0*/  HADD2.F32 R101, -RZ, R102.H0_H0 ;  /* 0x20000066ff657230 */ /* 0x000fe20000004100 */
[----:B------:R-:W-:Y:S01]  /*66b0*/  F2FP.F16.E4M3.UNPACK_B R108, R98.H1 ;  /* 0x00000062ff6c723e */ /* 0x000fe200030006ff */
[----:B------:R-:W-:Y:S02]  /*66c0*/  HADD2.F32 R98, -RZ, R100.H0_H0 ;  /* 0x20000064ff627230 */ /* 0x000fe40000004100 */
[C---:B------:R-:W-:Y:S01]  /*66d0*/  FFMA R19, R81.reuse, R96, R19 ;  /* 0x0000006051137223 */ /* 0x040fe20000000013 */
[C---:B------:R-:W-:Y:S01]  /*66e0*/  FFMA R0, R81.reuse, R97, R0 ;  /* 0x0000006151007223 */ /* 0x040fe20000000000 */
[----:B------:R-:W-:Y:S01]  /*66f0*/  FFMA R2, R81, R99, R2 ;  /* 0x0000006351027223 */ /* 0x000fe20000000002 */
[----:B------:R-:W-:Y:S02]  /*6700*/  HADD2.F32 R102, -RZ, R102.H1_H1 ;  /* 0x30000066ff667230 */ /* 0x000fe40000004100 */
[C---:B------:R-:W-:Y:S01]  /*6710*/  FMUL R3, R78.reuse, R22 ;  /* 0x000000164e037220 */ /* 0x040fe20000400000 */
[----:B------:R-:W-:Y:S01]  /*6720*/  HADD2.F32 R100, -RZ, R100.H1_H1 ;  /* 0x30000064ff647230 */ /* 0x000fe20000004100 */
[----:B------:R-:W-:Y:S01]  /*6730*/  F2FP.SATFINITE.E4M3.F32.PACK_AB_MERGE_C R159, R19, R18, RZ ;  /* 0x00000012139f723e */ /* 0x000fe200048070ff */
[--C-:B------:R-:W-:Y:S02]  /*6740*/  HADD2.F32 R105, -RZ, R106.reuse.H0_H0 ;  /* 0x2000006aff697230 */ /* 0x100fe40000004100 */
[----:B------:R-:W-:Y:S01]  /*6750*/  FFMA R3, R81, R98, R3 ;  /* 0x0000006251037223 */ /* 0x000fe20000000003 */
[----:B------:R-:W-:Y:S01]  /*6760*/  HADD2.F32 R106, -RZ, R106.H1_H1 ;  /* 0x3000006aff6a7230 */ /* 0x000fe20000004100 */
[----:B------:R-:W-:Y:S01]  /*6770*/  F2FP.SATFINITE.E4M3.F32.PACK_AB_MERGE_C R159, R17, R16, R159 ;  /* 0x00000010119f723e */ /* 0x000fe2000480709f */
[----:B------:R-:W-:Y:S02]  /*6780*/  HADD2.F32 R109, -RZ, R110.H0_H0 ;  /* 0x2000006eff6d7230 */ /* 0x000fe40000004100 */
[C---:B------:R-:W-:Y:S01]  /*6790*/  FMUL R23, R78.reuse, R23 ;  /* 0x000000174e177220 */ /* 0x040fe20000400000 */
[--C-:B------:R-:W-:Y:S02]  /*67a0*/  HADD2.F32 R103, -RZ, R104.reuse.H0_H0 ;  /* 0x20000068ff677230 */ /* 0x100fe40000004100 */
[C---:B------:R-:W-:Y:S01]  /*67b0*/  FMUL R22, R78.reuse, R26 ;  /* 0x0000001a4e167220 */ /* 0x040fe20000400000 */
[----:B------:R-:W-:Y:S01]  /*67c0*/  HADD2.F32 R104, -RZ, R104.H1_H1 ;  /* 0x30000068ff687230 */ /* 0x000fe20000004100 */
[----:B------:R1:W-:Y:S01]  /*67d0*/  STS.128 [R168+UR43+0x2200], R156 ;  /* 0x0022009ca8007988 */ /* 0x0003e20008000c2b */
[C---:B------:R-:W-:Y:S01]  /*67e0*/  FFMA R23, R81.reuse, R100, R23 ;  /* 0x0000006451177223 */ /* 0x040fe20000000017 */
[C---:B------:R-:W-:Y:S01]  /*67f0*/  FFMA R20, R81.reuse, R101, R20 ;  /* 0x0000006551147223 */ /* 0x040fe20000000014 */
[C---:B------:R-:W-:Y:S01]  /*6800*/  FFMA R21, R81.reuse, R102, R21 ;  /* 0x0000006651157223 */ /* 0x040fe20000000015 */
[----:B------:R-:W-:Y:S01]  /*6810*/  FFMA R22, R81, R103, R22 ;  /* 0x0000006751167223 */ /* 0x000fe20000000016 */
[----:B------:R-:W-:Y:S01]  /*6820*/  HADD2.F32 R110, -RZ, R110.H1_H1 ;  /* 0x3000006eff6e7230 */ /* 0x000fe20000004100 */
[----:B------:R-:W-:Y:S01]  /*6830*/  F2FP.SATFINITE.E4M3.F32.PACK_AB_MERGE_C R161, R23, R3, RZ ;  /* 0x0000000317a1723e */ /* 0x000fe200048070ff */
[C---:B------:R-:W-:Y:S01]  /*6840*/  FMUL R27, R78.reuse, R27 ;  /* 0x0000001b4e1b7220 */ /* 0x040fe20000400000 */
[--C-:B------:R-:W-:Y:S02]  /*6850*/  HADD2.F32 R107, -RZ, R108.reuse.H0_H0 ;  /* 0x2000006cff6b7230 */ /* 0x100fe40000004100 */
[----:B------:R-:W-:Y:S01]  /*6860*/  FMUL R26, R78, R30 ;  /* 0x0000001e4e1a7220 */ /* 0x000fe20000400000 */
[----:B------:R-:W-:Y:S01]  /*6870*/  HADD2.F32 R108, -RZ, R108.H1_H1 ;  /* 0x3000006cff6c7230 */ /* 0x000fe20000004100 */
[----:B------:R-:W-:Y:S01]  /*6880*/  F2FP.SATFINITE.E4M3.F32.PACK_AB_MERGE_C R160, R2, R0, R161 ;  /* 0x0000000002a0723e */ /* 0x000fe200048070a1 */
[C---:B------:R-:W-:Y:S01]  /*6890*/  FFMA R27, R81.reuse, R104, R27 ;  /* 0x00000068511b7223 */ /* 0x040fe2000000001b */
[C---:B------:R-:W-:Y:S01]  /*68a0*/  FFMA R24, R81.reuse, R105, R24 ;  /* 0x0000006951187223 */ /* 0x040fe20000000018 */
[C---:B------:R-:W-:Y:S01]  /*68b0*/  FFMA R25, R81.reuse, R106, R25 ;  /* 0x0000006a51197223 */ /* 0x040fe20000000019 */
[----:B------:R-:W-:Y:S01]  /*68c0*/  FFMA R26, R81, R107, R26 ;  /* 0x0000006b511a7223 */ /* 0x000fe2000000001a */
[C---:B------:R-:W-:Y:S01]  /*68d0*/  FMUL R31, R78.reuse, R31 ;  /* 0x0000001f4e1f7220 */ /* 0x040fe20000400000 */
[--C-:B------:R-:W-:Y:S01]  /*68e0*/  HADD2.F32 R111, -RZ, R112.reuse.H0_H0 ;  /* 0x20000070ff6f7230 */ /* 0x100fe20000004100 */
[----:B------:R-:W-:Y:S01]  /*68f0*/  F2FP.SATFINITE.E4M3.F32.PACK_AB_MERGE_C R162, R27, R22, RZ ;  /* 0x000000161ba2723e */ /* 0x000fe200048070ff */
[----:B------:R-:W-:Y:S02]  /*6900*/  HADD2.F32 R112, -RZ, R112.H1_H1 ;  /* 0x30000070ff707230 */ /* 0x000fe40000004100 */
[C---:B------:R-:W-:Y:S01]  /*6910*/  FFMA R31, R81.reuse, R108, R31 ;  /* 0x0000006c511f7223 */ /* 0x040fe2000000001f */
[----:B------:R-:W-:Y:S01]  /*6920*/  FFMA R28, R81, R109, R28 ;  /* 0x0000006d511c7223 */ /* 0x000fe2000000001c */
[----:B------:R-:W-:Y:S01]  /*6930*/  F2FP.SATFINITE.E4M3.F32.PACK_AB_MERGE_C R161, R21, R20, R162 ;  /* 0x0000001415a1723e */ /* 0x000fe200048070a2 */
[----:B------:R-:W-:Y:S01]  /*6940*/  FFMA R29, R81, R110, R29 ;  /* 0x0000006e511d7223 */ /* 0x000fe2000000001d */
[C---:B------:R-:W-:Y:S01]  /*6950*/  FMUL R30, R78.reuse, R34 ;  /* 0x000000224e1e7220 */ /* 0x040fe20000400000 */
[----:B------:R-:W-:Y:S01]  /*6960*/  F2FP.SATFINITE.E4M3.F32.PACK_AB_MERGE_C R163, R31, R26, RZ ;  /* 0x0000001a1fa3723e */ /* 0x000fe200048070ff */
[C---:B------:R-:W-:Y:S01]  /*6970*/  FMUL R35, R78.reuse, R35 ;  /* 0x000000234e237220 */ /* 0x040fe20000400000 */
[--C-:B------:R-:W-:Y:S02]  /*6980*/  HADD2.F32 R115, -RZ, R116.reuse.H0_H0 ;  /* 0x20000074ff737230 */ /* 0x100fe40000004100 */
[----:B------:R-:W-:Y:S01]  /*6990*/  FFMA R30, R81, R111, R30 ;  /* 0x0000006f511e7223 */ /* 0x000fe2000000001e */
[----:B------:R-:W-:Y:S01]  /*69a0*/  F2FP.SATFINITE.E4M3.F32.PACK_AB_MERGE_C R162, R25, R24, R163 ;  /* 0x0000001819a2723e */ /* 0x000fe200048070a3 */
[C---:B------:R-:W-:Y:S01]  /*69b0*/  FFMA R35, R81.reuse, R112, R35 ;  /* 0x0000007051237223 */ /* 0x040fe20000000023 */
[C---:B------:R-:W-:Y:S01]  /*69c0*/  FFMA R32, R81.reuse, R113, R32 ;  /* 0x0000007151207223 */ /* 0x040fe20000000020 */
[----:B------:R-:W-:Y:S01]  /*69d0*/  FFMA R33, R81, R114, R33 ;  /* 0x0000007251217223 */ /* 0x000fe20000000021 */
[----:B------:R-:W-:Y:S02]  /*69e0*/  HADD2.F32 R116, -RZ, R116.H1_H1 ;  /* 0x30000074ff747230 */ /* 0x000fe40000004100 */
        /* <DEDUP_REMOVED lines=9> */
[----:B------:R-:W-:Y:S01]  /*6a80*/  HADD2.F32 R120, -RZ, R120.H1_H1 ;  /* 0x30000078ff787230 */ /* 0x000fe20000004100 */
[----:B------:R1:W-:Y:S01]  /*6a90*/  STS.128 [R178+0x2010], R160 ;  /* 0x002010a0b2007388 */ /* 0x0003e20000000c00 */
[----:B------:R-:W-:Y:S01]  /*6aa0*/  F2FP.SATFINITE.E4M3.F32.PACK_AB_MERGE_C R184, R39, R34, RZ ;  /* 0x0000002227b8723e */ /* 0x000fe200048070ff */
[C---:B------:R-:W-:Y:S01]  /*6ab0*/  FMUL R38, R78.reuse, R42 ;  /* 0x0000002a4e267220 */ /* 0x040fe20000400000 */
[C---:B------:R-:W-:Y:S01]  /*6ac0*/  FMUL R43, R78.reuse, R43 ;  /* 0x0000002b4e2b7220 */ /* 0x040fe20000400000 */
[--C-:B------:R-:W-:Y:S01]  /*6ad0*/  HADD2.F32 R123, -RZ, R124.reuse.H0_H0 ;  /* 0x2000007cff7b7230 */ /* 0x100fe20000004100 */
[----:B------:R-:W-:Y:S01]  /*6ae0*/  F2FP.SATFINITE.E4M3.F32.PACK_AB_MERGE_C R184, R33, R32, R184 ;  /* 0x0000002021b8723e */ /* 0x000fe200048070b8 */
[C---:B------:R-:W-:Y:S01]  /*6af0*/  FFMA R38, R81.reuse, R119, R38 ;  /* 0x0000007751267223 */ /* 0x040fe20000000026 */
        /* <DEDUP_REMOVED lines=12> */
[C---:B------:R-:W-:Y:S01]  /*6bc0*/  FFMA R45, R81.reuse, R126, R45 ;  /* 0x0000007e512d7223 */ /* 0x040fe2000000002d */
[----:B------:R-:W-:Y:S02]  /*6bd0*/  HADD2.F32 R128, -RZ, R128.H1_H1 ;  /* 0x30000080ff807230 */ /* 0x000fe40000004100 */
[C---:B------:R-:W-:Y:S01]  /*6be0*/  FMUL R46, R78.reuse, R50 ;  /* 0x000000324e2e7220 */ /* 0x040fe20000400000 */
[C---:B------:R-:W-:Y:S01]  /*6bf0*/  FMUL R51, R78.reuse, R51 ;  /* 0x000000334e337220 */ /* 0x040fe20000400000 */
[--C-:B------:R-:W-:Y:S02]  /*6c00*/  HADD2.F32 R131, -RZ, R132.reuse.H0_H0 ;  /* 0x20000084ff837230 */ /* 0x100fe40000004100 */
[C---:B------:R-:W-:Y:S01]  /*6c10*/  FMUL R50, R78.reuse, R54 ;  /* 0x000000364e327220 */ /* 0x040fe20000400000 */
[C---:B------:R-:W-:Y:S01]  /*6c20*/  FFMA R46, R81.reuse, R127, R46 ;  /* 0x0000007f512e7223 */ /* 0x040fe2000000002e */
[----:B------:R-:W-:Y:S02]  /*6c30*/  HADD2.F32 R132, -RZ, R132.H1_H1 ;  /* 0x30000084ff847230 */ /* 0x000fe40000004100 */
[C---:B------:R-:W-:Y:S01]  /*6c40*/  FFMA R51, R81.reuse, R128, R51 ;  /* 0x0000008051337223 */ /* 0x040fe20000000033 */
[C---:B------:R-:W-:Y:S01]  /*6c50*/  FMUL R55, R78.reuse, R55 ;  /* 0x000000374e377220 */ /* 0x040fe20000400000 */
[C---:B------:R-:W-:Y:S01]  /*6c60*/  FFMA R48, R81.reuse, R129, R48 ;  /* 0x0000008151307223 */ /* 0x040fe20000000030 */
[C---:B------:R-:W-:Y:S01]  /*6c70*/  FFMA R49, R81.reuse, R130, R49 ;  /* 0x0000008251317223 */ /* 0x040fe20000000031 */
[--C-:B------:R-:W-:Y:S02]  /*6c80*/  HADD2.F32 R135, -RZ, R136.reuse.H0_H0 ;  /* 0x20000088ff877230 */ /* 0x100fe40000004100 */
[C---:B------:R-:W-:Y:S01]  /*6c90*/  FFMA R50, R81.reuse, R131, R50 ;  /* 0x0000008351327223 */ /* 0x040fe20000000032 */
[----:B------:R-:W-:Y:S02]  /*6ca0*/  HADD2.F32 R136, -RZ, R136.H1_H1 ;  /* 0x30000088ff887230 */ /* 0x000fe40000004100 */
[C---:B------:R-:W-:Y:S01]  /*6cb0*/  FMUL R54, R78.reuse, R58 ;  /* 0x0000003a4e367220 */ /* 0x040fe20000400000 */
        /* <DEDUP_REMOVED lines=16> */
[----:B------:R-:W-:Y:S01]  /*6dc0*/  FFMA R63, R81, R140, R63 ;  /* 0x0000008c513f7223 */ /* 0x000fe2000000003f */
[----:B------:R-:W-:Y:S01]  /*6dd0*/  FMUL R67, R78, R67 ;  /* 0x000000434e437220 */ /* 0x000fe20000400000 */
[----:B------:R-:W-:Y:S01]  /*6de0*/  F2FP.SATFINITE.E4M3.F32.PACK_AB_MERGE_C R186, R47, R42, RZ ;  /* 0x0000002a2fba723e */ /* 0x000fe200048070ff */
[----:B------:R-:W-:Y:S01]  /*6df0*/  FFMA R60, R81, R83, R60 ;  /* 0x00000053513c7223 */ /* 0x000fe2000000003c */
[----:B------:R-:W-:Y:S01]  /*6e00*/  F2FP.SATFINITE.E4M3.F32.PACK_AB_MERGE_C R187, R51, R46, RZ ;  /* 0x0000002e33bb723e */ /* 0x000fe200048070ff */
[C---:B------:R-:W-:Y:S01]  /*6e10*/  FFMA R61, R81.reuse, R80, R61 ;  /* 0x00000050513d7223 */ /* 0x040fe2000000003d */
[C---:B------:R-:W-:Y:S01]  /*6e20*/  FFMA R62, R81.reuse, R85, R62 ;  /* 0x00000055513e7223 */ /* 0x040fe2000000003e */
[----:B------:R-:W-:Y:S01]  /*6e30*/  FFMA R67, R81, R82, R67 ;  /* 0x0000005251437223 */ /* 0x000fe20000000043 */
[----:B------:R-:W-:Y:S02]  /*6e40*/  F2FP.SATFINITE.E4M3.F32.PACK_AB_MERGE_C R186, R41, R40, R186 ;  /* 0x0000002829ba723e */ /* 0x000fe400048070ba */
[----:B------:R-:W-:Y:S02]  /*6e50*/  F2FP.SATFINITE.E4M3.F32.PACK_AB_MERGE_C R187, R45, R44, R187 ;  /* 0x0000002c2dbb723e */ /* 0x000fe400048070bb */
[----:B------:R-:W-:Y:S02]  /*6e60*/  F2FP.SATFINITE.E4M3.F32.PACK_AB_MERGE_C R188, R55, R50, RZ ;  /* 0x0000003237bc723e */ /* 0x000fe400048070ff */
[----:B------:R-:W-:Y:S01]  /*6e70*/  F2FP.SATFINITE.E4M3.F32.PACK_AB_MERGE_C R189, R59, R54, RZ ;  /* 0x000000363bbd723e */ /* 0x000fe200048070ff */
[----:B------:R1:W-:Y:S01]  /*6e80*/  STS.128 [R177+0x2020], R184 ;  /* 0x002020b8b1007388 */ /* 0x0003e20000000c00 */
[----:B------:R-:W-:Y:S02]  /*6e90*/  F2FP.SATFINITE.E4M3.F32.PACK_AB_MERGE_C R190, R63, R58, RZ ;  /* 0x0000003a3fbe723e */ /* 0x000fe400048070ff */
[----:B------:R-:W-:Y:S02]  /*6ea0*/  F2FP.SATFINITE.E4M3.F32.PACK_AB_MERGE_C R182, R67, R62, RZ ;  /* 0x0000003e43b6723e */ /* 0x000fe400048070ff */
[----:B------:R-:W-:Y:S02]  /*6eb0*/  F2FP.SATFINITE.E4M3.F32.PACK_AB_MERGE_C R188, R49, R48, R188 ;  /* 0x0000003031bc723e */ /* 0x000fe400048070bc */
[----:B------:R-:W-:Y:S02]  /*6ec0*/  F2FP.SATFINITE.E4M3.F32.PACK_AB_MERGE_C R189, R53, R52, R189 ;  /* 0x0000003435bd723e */ /* 0x000fe400048070bd */
[----:B------:R-:W-:Y:S02]  /*6ed0*/  F2FP.SATFINITE.E4M3.F32.PACK_AB_MERGE_C R190, R57, R56, R190 ;  /* 0x0000003839be723e */ /* 0x000fe400048070be */
[----:B------:R-:W-:Y:S02]  /*6ee0*/  F2FP.SATFINITE.E4M3.F32.PACK_AB_MERGE_C R191, R61, R60, R182 ;  /* 0x0000003c3dbf723e */ /* 0x000fe400048070b6 */
[----:B------:R-:W-:Y:S03]  /*6ef0*/  IADD3 R76, PT, PT, R76, 0x1, RZ ;  /* 0x000000014c4c7810 */ /* 0x000fe60007ffe0ff */
[----:B------:R1:W-:Y:S01]  /*6f00*/  STS.128 [R176+0x2030], R188 ;  /* 0x002030bcb0007388 */ /* 0x0003e20000000c00 */
[----:B------:R-:W-:Y:S01]  /*6f10*/  @!PT LDS RZ, [RZ] ;  /* 0x00000000fffff984 */ /* 0x000fe20000000800 */
[----:B------:R-:W-:Y:S01]  /*6f20*/  @!PT LDS RZ, [RZ] ;  /* 0x00000000fffff984 */ /* 0x000fe20000000800 */
[----:B------:R-:W-:Y:S01]  /*6f30*/  @!PT LDS RZ, [RZ] ;  /* 0x00000000fffff984 */ /* 0x000fe20000000800 */
[----:B------:R-:W-:Y:S01]  /*6f40*/  @!PT LDS RZ, [RZ] ;  /* 0x00000000fffff984 */ /* 0x000fe20000000800 */
[----:B------:R3:W-:Y:S07]  /*6f50*/  MEMBAR.ALL.CTA ;  /* 0x0000000000007992 */ /* 0x0007ee0000008000 */
[----:B---3--:R-:W3:Y:S02]  /*6f60*/  FENCE.VIEW.ASYNC.S ;  /* 0x00000000000073c6 */ /* 0x008ee40000000000 */
[----:B---3--:R-:W-:Y:S06]  /*6f70*/  BAR.SYNC.DEFER_BLOCKING 0x1, 0x80 ;  /* 0x0042000000007b1d */ /* 0x008fec0000010000 */
[----:B------:R-:W-:Y:S05]  /*6f80*/  @P0 BRA `(.L_x_107) ;  /* 0x0000000000340947 */ /* 0x000fea0003800000 */
[----:B------:R-:W-:Y:S01]  /*6f90*/  UIADD3 UR12, UPT, UPT, UR43, 0x2200, URZ ;  /* 0x000022002b0c7890 */ /* 0x000fe2000fffe0ff */
[----:B------:R-:W-:Y:S01]  /*6fa0*/  R2UR UR9, R155 ;  /* 0x000000009b0972ca */ /* 0x000fe200000e0000 */
[----:B------:R-:W-:Y:S01]  /*6fb0*/  UIADD3 UR10, UP0, UPT, UR46, 0x680, URZ ;  /* 0x000006802e0a7890 */ /* 0x000fe2000ff1e0ff */
[----:B------:R-:W-:Y:S01]  /*6fc0*/  R2UR UR8, R165 ;  /* 0x00000000a50872ca */ /* 0x000fe200000e0000 */
[----:B------:R-:W-:Y:S02]  /*6fd0*/  UMOV UR7, UR36 ;  /* 0x0000002400077c82 */ /* 0x000fe40008000000 */
[----:B------:R-:W-:Y:S01]  /*6fe0*/  IMAD.U32 R179, RZ, RZ, UR12 ;  /* 0x0000000cffb37e24 */ /* 0x000fe2000f8e00ff */
[----:B------:R-:W-:Y:S04]  /*6ff0*/  UIADD3.X UR11, UPT, UPT, URZ, UR47, URZ, UP0, !UPT ;  /* 0x0000002fff0b7290 */ /* 0x000fe800087fe4ff */
[----:B------:R-:W-:Y:S03]  /*7000*/  R2UR UR4, R179 ;  /* 0x00000000b30472ca */ /* 0x000fe600000e0000 */
[----:B------:R-:W-:Y:S02]  /*7010*/  USHF.L.U32 UR5, UR9, 0x6, URZ ;  /* 0x0000000609057899 */ /* 0x000fe400080006ff */
[----:B------:R-:W-:Y:S09]  /*7020*/  USHF.L.U32 UR6, UR8, 0x7, URZ ;  /* 0x0000000708067899 */ /* 0x000ff200080006ff */
[----:B------:R3:W-:Y:S01]  /*7030*/  UTMASTG.3D [UR4], [UR10] ;  /* 0x000000040a0073b5 */ /* 0x0007e20008010000 */
[----:B------:R0:W-:Y:S01]  /*7040*/  UTMACMDFLUSH ;  /* 0x00000000000079b7 */ /* 0x0001e20000000000 */
[----:B---3--:R-:W-:Y:S04]  /*7050*/  DEPBAR.LE SB0, 0x0 ;  /* 0x000080000000791a */ /* 0x008fe80000000000 */
.L_x_107:
[----:B------:R-:W-:Y:S05]  /*7060*/  BSYNC.RECONVERGENT B0 ;  /* 0x0000000000007941 */ /* 0x000fea0003800200 */
.L_x_106:
[----:B------:R-:W-:Y:S01]  /*7070*/  BAR.SYNC.DEFER_BLOCKING 0x1, 0x80 ;  /* 0x0042000000007b1d */ /* 0x000fe20000010000 */
[----:B------:R-:W-:Y:S01]  /*7080*/  ISETP.NE.AND P2, PT, R180, RZ, PT ;  /* 0x000000ffb400720c */ /* 0x000fe20003f45270 */
[----:B------:R-:W-:Y:S01]  /*7090*/  IMAD.IADD R155, R75, 0x1, R143 ;  /* 0x000000014b9b7824 */ /* 0x000fe200078e028f */
[----:B------:R-:W-:Y:S01]  /*70a0*/  ISETP.NE.AND P0, PT, R181, 0x2, PT ;  /* 0x00000002b500780c */ /* 0x000fe20003f05270 */
[----:B------:R-:W-:Y:S01]  /*70b0*/  IMAD.IADD R165, R77, 0x1, R154 ;  /* 0x000000014da57824 */ /* 0x000fe200078e029a */
[----:B------:R-:W-:Y:S02]  /*70c0*/  ISETP.NE.AND P1, PT, R76, 0x4, PT ;  /* 0x000000044c00780c */ /* 0x000fe40003f25270 */
[----:B------:R-:W-:Y:S02]  /*70d0*/  SEL R3, RZ, 0x1, P0 ;  /* 0x00000001ff037807 */ /* 0x000fe40000000000 */
[----:B------:R-:W-:Y:S02]  /*70e0*/  SEL R0, RZ, 0x1, P1 ;  /* 0x00000001ff007807 */ /* 0x000fe40000800000 */
[----:B------:R-:W-:Y:S02]  /*70f0*/  LOP3.LUT R174, R174, R3, RZ, 0x3c, !PT ;  /* 0x00000003aeae7212 */ /* 0x000fe400078e3cff */
[----:B------:R-:W-:Y:S02]  /*7100*/  LOP3.LUT R175, R175, R0, RZ, 0x3c, !PT ;  /* 0x00000000afaf7212 */ /* 0x000fe400078e3cff */
[----:B------:R-:W-:Y:S02]  /*7110*/  @P2 R2UR UR36, R171 ;  /* 0x00000000ab2422ca */ /* 0x000fe400000e0000 */
[----:B------:R-:W-:Y:S02]  /*7120*/  SEL R181, R181, RZ, P0 ;  /* 0x000000ffb5b57207 */ /* 0x000fe40000000000 */
[----:B------:R-:W-:Y:S01]  /*7130*/  SEL R76, R76, RZ, P1 ;  /* 0x000000ff4c4c7207 */ /* 0x000fe20000800000 */
[----:B------:R-:W-:Y:S10]  /*7140*/  @P2 BRA `(.L_x_108) ;  /* 0xffffffdc00702947 */ /* 0x000ff4000383ffff */
[----:B------:R-:W-:Y:S05]  /*7150*/  EXIT ;  /* 0x000000000000794d */ /* 0x000fea0003800000 */
.L_x_20:
[----:B--2---:R2:W1:Y:S02]  /*7160*/  SYNCS.PHASECHK.TRANS64.TRYWAIT P0, [R3+URZ+0x1a0], R2 ;  /* 0x0001a002030075a7 */ /* 0x00446400080011ff */
[----:B-1----:R-:W-:Y:S05]  /*7170*/  @!P0 NANOSLEEP.SYNCS 0x989680 ;  /* 0x009896800000895d */ /* 0x002fea0003900000 */
[----:B------:R-:W1:Y:S02]  /*7180*/  @!P0 SYNCS.PHASECHK.TRANS64 P0, [R3+URZ+0x1a0], R2 ;  /* 0x0001a002030085a7 */ /* 0x000e6400080010ff */
[----:B-1----:R-:W-:Y:S05]  /*7190*/  @!P0 BRA `(.L_x_20) ;  /* 0xfffffffc00f08947 */ /* 0x002fea000383ffff */
[----:B------:R-:W-:Y:S05]  /*71a0*/  BRA `(.L_x_109) ;  /* 0xffffffa400687947 */ /* 0x000fea000383ffff */
.L_x_23:
[----:B-1----:R-:W-:-:S07]  /*71b0*/  MOV R2, UR33 ;  /* 0x0000002100027c02 */ /* 0x002fce0008000f00 */
.L_x_110:
[----:B-1----:R1:W2:Y:S02]  /*71c0*/  SYNCS.PHASECHK.TRANS64.TRYWAIT P0, [R2+URZ+0x88], R5 ;  /* 0x00008805020075a7 */ /* 0x0022a400080011ff */
[----:B--2---:R-:W-:Y:S05]  /*71d0*/  @!P0 NANOSLEEP.SYNCS 0x989680 ;  /* 0x009896800000895d */ /* 0x004fea0003900000 */
[----:B------:R-:W2:Y:S02]  /*71e0*/  @!P0 SYNCS.PHASECHK.TRANS64 P0, [R2+URZ+0x88], R5 ;  /* 0x00008805020085a7 */ /* 0x000ea400080010ff */
[----:B--2---:R-:W-:Y:S05]  /*71f0*/  @!P0 BRA `(.L_x_110) ;  /* 0xfffffffc00f08947 */ /* 0x004fea000383ffff */
[----:B------:R-:W-:Y:S05]  /*7200*/  BRA `(.L_x_22) ;  /* 0xffffffa400b87947 */ /* 0x000fea000383ffff */
.L_x_29:
[----:B-1----:R-:W-:-:S07]  /*7210*/  MOV R2, UR17 ;  /* 0x0000001100027c02 */ /* 0x002fce0008000f00 */
.L_x_111:
[----:B-1----:R1:W2:Y:S02]  /*7220*/  SYNCS.PHASECHK.TRANS64.TRYWAIT P0, [R2+URZ+0x88], R5 ;  /* 0x00008805020075a7 */ /* 0x0022a400080011ff */
[----:B--2---:R-:W-:Y:S05]  /*7230*/  @!P0 NANOSLEEP.SYNCS 0x989680 ;  /* 0x009896800000895d */ /* 0x004fea0003900000 */
[----:B------:R-:W2:Y:S02]  /*7240*/  @!P0 SYNCS.PHASECHK.TRANS64 P0, [R2+URZ+0x88], R5 ;  /* 0x00008805020085a7 */ /* 0x000ea400080010ff */
[----:B--2---:R-:W-:Y:S05]  /*7250*/  @!P0 BRA `(.L_x_111) ;  /* 0xfffffffc00f08947 */ /* 0x004fea000383ffff */
[----:B------:R-:W-:Y:S05]  /*7260*/  BRA `(.L_x_28) ;  /* 0xffffffa800607947 */ /* 0x000fea000383ffff */
.L_x_33:
[----:B-1----:R1:W2:Y:S02]  /*7270*/  SYNCS.PHASECHK.TRANS64.TRYWAIT P0, [R2+URZ+0x130], R3 ;  /* 0x00013003020075a7 */ /* 0x0022a400080011ff */
[----:B--2---:R-:W-:Y:S05]  /*7280*/  @!P0 NANOSLEEP.SYNCS 0x989680 ;  /* 0x009896800000895d */ /* 0x004fea0003900000 */
[----:B------:R-:W2:Y:S02]  /*7290*/  @!P0 SYNCS.PHASECHK.TRANS64 P0, [R2+URZ+0x130], R3 ;  /* 0x00013003020085a7 */ /* 0x000ea400080010ff */
[----:B--2---:R-:W-:Y:S05]  /*72a0*/  @!P0 BRA `(.L_x_33) ;  /* 0xfffffffc00f08947 */ /* 0x004fea000383ffff */
[----:B------:R-:W-:Y:S05]  /*72b0*/  BRA `(.L_x_112) ;  /* 0xffffffa800f07947 */ /* 0x000fea000383ffff */
.L_x_37:
[----:B----4-:R-:W-:-:S07]  /*72c0*/  MOV R0, UR5 ;  /* 0x0000000500007c02 */ /* 0x010fce0008000f00 */
.L_x_113:
[----:B-1----:R1:W2:Y:S02]  /*72d0*/  SYNCS.PHASECHK.TRANS64.TRYWAIT P0, [R0+URZ], R3 ;  /* 0x00000003000075a7 */ /* 0x0022a400080011ff */
[----:B--2---:R-:W-:Y:S05]  /*72e0*/  @!P0 NANOSLEEP.SYNCS 0x989680 ;  /* 0x009896800000895d */ /* 0x004fea0003900000 */
[----:B------:R-:W2:Y:S02]  /*72f0*/  @!P0 SYNCS.PHASECHK.TRANS64 P0, [R0+URZ], R3 ;  /* 0x00000003000085a7 */ /* 0x000ea400080010ff */
[----:B--2---:R-:W-:Y:S05]  /*7300*/  @!P0 BRA `(.L_x_113) ;  /* 0xfffffffc00f08947 */ /* 0x004fea000383ffff */
[----:B------:R-:W-:Y:S05]  /*7310*/  BRA `(.L_x_114) ;  /* 0xffffffb000607947 */ /* 0x000fea000383ffff */
.L_x_38:
[----:B----4-:R-:W-:-:S07]  /*7320*/  MOV R0, UR5 ;  /* 0x0000000500007c02 */ /* 0x010fce0008000f00 */
.L_x_115:
[----:B-1----:R1:W2:Y:S02]  /*7330*/  SYNCS.PHASECHK.TRANS64.TRYWAIT P0, [R0+URZ], R3 ;  /* 0x00000003000075a7 */ /* 0x0022a400080011ff */
[----:B--2---:R-:W-:Y:S05]  /*7340*/  @!P0 NANOSLEEP.SYNCS 0x989680 ;  /* 0x009896800000895d */ /* 0x004fea0003900000 */
[----:B------:R-:W2:Y:S02]  /*7350*/  @!P0 SYNCS.PHASECHK.TRANS64 P0, [R0+URZ], R3 ;  /* 0x00000003000085a7 */ /* 0x000ea400080010ff */
[----:B--2---:R-:W-:Y:S05]  /*7360*/  @!P0 BRA `(.L_x_115) ;  /* 0xfffffffc00f08947 */ /* 0x004fea000383ffff */
[----:B------:R-:W-:Y:S05]  /*7370*/  BRA `(.L_x_116) ;  /* 0xffffffb0006c7947 */ /* 0x000fea000383ffff */
.L_x_39:
[----:B----4-:R-:W-:-:S07]  /*7380*/  MOV R0, UR5 ;  /* 0x0000000500007c02 */ /* 0x010fce0008000f00 */
.L_x_117:
[----:B-1----:R1:W2:Y:S02]  /*7390*/  SYNCS.PHASECHK.TRANS64.TRYWAIT P0, [R0+URZ], R3 ;  /* 0x00000003000075a7 */ /* 0x0022a400080011ff */
[----:B--2---:R-:W-:Y:S05]  /*73a0*/  @!P0 NANOSLEEP.SYNCS 0x989680 ;  /* 0x009896800000895d */ /* 0x004fea0003900000 */
[----:B------:R-:W2:Y:S02]  /*73b0*/  @!P0 SYNCS.PHASECHK.TRANS64 P0, [R0+URZ], R3 ;  /* 0x00000003000085a7 */ /* 0x000ea400080010ff */
[----:B--2---:R-:W-:Y:S05]  /*73c0*/  @!P0 BRA `(.L_x_117) ;  /* 0xfffffffc00f08947 */ /* 0x004fea000383ffff */
[----:B------:R-:W-:Y:S05]  /*73d0*/  BRA `(.L_x_118) ;  /* 0xffffffb000787947 */ /* 0x000fea000383ffff */
.L_x_40:
[----:B----4-:R-:W-:-:S07]  /*73e0*/  MOV R0, UR5 ;  /* 0x0000000500007c02 */ /* 0x010fce0008000f00 */
.L_x_119:
[----:B-1----:R1:W2:Y:S02]  /*73f0*/  SYNCS.PHASECHK.TRANS64.TRYWAIT P0, [R0+URZ], R3 ;  /* 0x00000003000075a7 */ /* 0x0022a400080011ff */
[----:B--2---:R-:W-:Y:S05]  /*7400*/  @!P0 NANOSLEEP.SYNCS 0x989680 ;  /* 0x009896800000895d */ /* 0x004fea0003900000 */
[----:B------:R-:W2:Y:S02]  /*7410*/  @!P0 SYNCS.PHASECHK.TRANS64 P0, [R0+URZ], R3 ;  /* 0x00000003000085a7 */ /* 0x000ea400080010ff */
[----:B--2---:R-:W-:Y:S05]  /*7420*/  @!P0 BRA `(.L_x_119) ;  /* 0xfffffffc00f08947 */ /* 0x004fea000383ffff */
[----:B------:R-:W-:Y:S05]  /*7430*/  BRA `(.L_x_120) ;  /* 0xffffffb000847947 */ /* 0x000fea000383ffff */
.L_x_41:
[----:B----4-:R-:W-:-:S07]  /*7440*/  MOV R0, UR5 ;  /* 0x0000000500007c02 */ /* 0x010fce0008000f00 */
.L_x_121:
[----:B-1----:R1:W2:Y:S02]  /*7450*/  SYNCS.PHASECHK.TRANS64.TRYWAIT P0, [R0+URZ], R3 ;  /* 0x00000003000075a7 */ /* 0x0022a400080011ff */
[----:B--2---:R-:W-:Y:S05]  /*7460*/  @!P0 NANOSLEEP.SYNCS 0x989680 ;  /* 0x009896800000895d */ /* 0x004fea0003900000 */
[----:B------:R-:W2:Y:S02]  /*7470*/  @!P0 SYNCS.PHASECHK.TRANS64 P0, [R0+URZ], R3 ;  /* 0x00000003000085a7 */ /* 0x000ea400080010ff */
[----:B--2---:R-:W-:Y:S05]  /*7480*/  @!P0 BRA `(.L_x_121) ;  /* 0xfffffffc00f08947 */ /* 0x004fea000383ffff */
[----:B------:R-:W-:Y:S05]  /*7490*/  BRA `(.L_x_122) ;  /* 0xffffffb000907947 */ /* 0x000fea000383ffff */
.L_x_42:
[----:B----4-:R-:W-:-:S07]  /*74a0*/  MOV R0, UR5 ;  /* 0x0000000500007c02 */ /* 0x010fce0008000f00 */
.L_x_123:
[----:B-1----:R1:W2:Y:S02]  /*74b0*/  SYNCS.PHASECHK.TRANS64.TRYWAIT P0, [R0+URZ], R3 ;  /* 0x00000003000075a7 */ /* 0x0022a400080011ff */
[----:B--2---:R-:W-:Y:S05]  /*74c0*/  @!P0 NANOSLEEP.SYNCS 0x989680 ;  /* 0x009896800000895d */ /* 0x004fea0003900000 */
[----:B------:R-:W2:Y:S02]  /*74d0*/  @!P0 SYNCS.PHASECHK.TRANS64 P0, [R0+URZ], R3 ;  /* 0x00000003000085a7 */ /* 0x000ea400080010ff */
[----:B--2---:R-:W-:Y:S05]  /*74e0*/  @!P0 BRA `(.L_x_123) ;  /* 0xfffffffc00f08947 */ /* 0x004fea000383ffff */
[----:B------:R-:W-:Y:S05]  /*74f0*/  BRA `(.L_x_124) ;  /* 0xffffffb0009c7947 */ /* 0x000fea000383ffff */
.L_x_43:
[----:B----4-:R-:W-:-:S07]  /*7500*/  MOV R0, UR5 ;  /* 0x0000000500007c02 */ /* 0x010fce0008000f00 */
.L_x_125:
[----:B-1----:R1:W2:Y:S02]  /*7510*/  SYNCS.PHASECHK.TRANS64.TRYWAIT P0, [R0+URZ], R3 ;  /* 0x00000003000075a7 */ /* 0x0022a400080011ff */
[----:B--2---:R-:W-:Y:S05]  /*7520*/  @!P0 NANOSLEEP.SYNCS 0x989680 ;  /* 0x009896800000895d */ /* 0x004fea0003900000 */
[----:B------:R-:W2:Y:S02]  /*7530*/  @!P0 SYNCS.PHASECHK.TRANS64 P0, [R0+URZ], R3 ;  /* 0x00000003000085a7 */ /* 0x000ea400080010ff */
[----:B--2---:R-:W-:Y:S05]  /*7540*/  @!P0 BRA `(.L_x_125) ;  /* 0xfffffffc00f08947 */ /* 0x004fea000383ffff */
[----:B------:R-:W-:Y:S05]  /*7550*/  BRA `(.L_x_126) ;  /* 0xffffffb000a87947 */ /* 0x000fea000383ffff */
.L_x_44:
[----:B----4-:R-:W-:-:S07]  /*7560*/  MOV R0, UR5 ;  /* 0x0000000500007c02 */ /* 0x010fce0008000f00 */
.L_x_127:
[----:B-1----:R1:W2:Y:S02]  /*7570*/  SYNCS.PHASECHK.TRANS64.TRYWAIT P0, [R0+URZ], R3 ;  /* 0x00000003000075a7 */ /* 0x0022a400080011ff */
[----:B--2---:R-:W-:Y:S05]  /*7580*/  @!P0 NANOSLEEP.SYNCS 0x989680 ;  /* 0x009896800000895d */ /* 0x004fea0003900000 */
[----:B------:R-:W2:Y:S02]  /*7590*/  @!P0 SYNCS.PHASECHK.TRANS64 P0, [R0+URZ], R3 ;  /* 0x00000003000085a7 */ /* 0x000ea400080010ff */
[----:B--2---:R-:W-:Y:S05]  /*75a0*/  @!P0 BRA `(.L_x_127) ;  /* 0xfffffffc00f08947 */ /* 0x004fea000383ffff */
[----:B------:R-:W-:Y:S05]  /*75b0*/  BRA `(.L_x_128) ;  /* 0xffffffb000b47947 */ /* 0x000fea000383ffff */
.L_x_45:
[----:B----4-:R-:W-:-:S07]  /*75c0*/  MOV R0, UR5 ;  /* 0x0000000500007c02 */ /* 0x010fce0008000f00 */
.L_x_129:
[----:B-1----:R1:W2:Y:S02]  /*75d0*/  SYNCS.PHASECHK.TRANS64.TRYWAIT P0, [R0+URZ], R3 ;  /* 0x00000003000075a7 */ /* 0x0022a400080011ff */
[----:B--2---:R-:W-:Y:S05]  /*75e0*/  @!P0 NANOSLEEP.SYNCS 0x989680 ;  /* 0x009896800000895d */ /* 0x004fea0003900000 */
[----:B------:R-:W2:Y:S02]  /*75f0*/  @!P0 SYNCS.PHASECHK.TRANS64 P0, [R0+URZ], R3 ;  /* 0x00000003000085a7 */ /* 0x000ea400080010ff */
[----:B--2---:R-:W-:Y:S05]  /*7600*/  @!P0 BRA `(.L_x_129) ;  /* 0xfffffffc00f08947 */ /* 0x004fea000383ffff */
[----:B------:R-:W-:Y:S05]  /*7610*/  BRA `(.L_x_130) ;  /* 0xffffffb000c07947 */ /* 0x000fea000383ffff */
.L_x_46:
[----:B----4-:R-:W-:-:S07]  /*7620*/  MOV R0, UR5 ;  /* 0x0000000500007c02 */ /* 0x010fce0008000f00 */
.L_x_131:
[----:B-1----:R1:W2:Y:S02]  /*7630*/  SYNCS.PHASECHK.TRANS64.TRYWAIT P0, [R0+URZ], R3 ;  /* 0x00000003000075a7 */ /* 0x0022a400080011ff */
[----:B--2---:R-:W-:Y:S05]  /*7640*/  @!P0 NANOSLEEP.SYNCS 0x989680 ;  /* 0x009896800000895d */ /* 0x004fea0003900000 */
[----:B------:R-:W2:Y:S02]  /*7650*/  @!P0 SYNCS.PHASECHK.TRANS64 P0, [R0+URZ], R3 ;  /* 0x00000003000085a7 */ /* 0x000ea400080010ff */
[----:B--2---:R-:W-:Y:S05]  /*7660*/  @!P0 BRA `(.L_x_131) ;  /* 0xfffffffc00f08947 */ /* 0x004fea000383ffff */
[----:B------:R-:W-:Y:S05]  /*7670*/  BRA `(.L_x_132) ;  /* 0xffffffb000cc7947 */ /* 0x000fea000383ffff */
.L_x_47:
[----:B----4-:R-:W-:-:S07]  /*7680*/  MOV R0, UR5 ;  /* 0x0000000500007c02 */ /* 0x010fce0008000f00 */
.L_x_133:
[----:B-1----:R1:W2:Y:S02]  /*7690*/  SYNCS.PHASECHK.TRANS64.TRYWAIT P0, [R0+URZ], R3 ;  /* 0x00000003000075a7 */ /* 0x0022a400080011ff */
[----:B--2---:R-:W-:Y:S05]  /*76a0*/  @!P0 NANOSLEEP.SYNCS 0x989680 ;  /* 0x009896800000895d */ /* 0x004fea0003900000 */
[----:B------:R-:W2:Y:S02]  /*76b0*/  @!P0 SYNCS.PHASECHK.TRANS64 P0, [R0+URZ], R3 ;  /* 0x00000003000085a7 */ /* 0x000ea400080010ff */
[----:B--2---:R-:W-:Y:S05]  /*76c0*/  @!P0 BRA `(.L_x_133) ;  /* 0xfffffffc00f08947 */ /* 0x004fea000383ffff */
[----:B------:R-:W-:Y:S05]  /*76d0*/  BRA `(.L_x_134) ;  /* 0xffffffb000d87947 */ /* 0x000fea000383ffff */
.L_x_48:
[----:B----4-:R-:W-:-:S07]  /*76e0*/  MOV R0, UR5 ;  /* 0x0000000500007c02 */ /* 0x010fce0008000f00 */
.L_x_135:
[----:B-1----:R1:W2:Y:S02]  /*76f0*/  SYNCS.PHASECHK.TRANS64.TRYWAIT P0, [R0+URZ], R3 ;  /* 0x00000003000075a7 */ /* 0x0022a400080011ff */
[----:B--2---:R-:W-:Y:S05]  /*7700*/  @!P0 NANOSLEEP.SYNCS 0x989680 ;  /* 0x009896800000895d */ /* 0x004fea0003900000 */
[----:B------:R-:W2:Y:S02]  /*7710*/  @!P0 SYNCS.PHASECHK.TRANS64 P0, [R0+URZ], R3 ;  /* 0x00000003000085a7 */ /* 0x000ea400080010ff */
[----:B--2---:R-:W-:Y:S05]  /*7720*/  @!P0 BRA `(.L_x_135) ;  /* 0xfffffffc00f08947 */ /* 0x004fea000383ffff */
[----:B------:R-:W-:Y:S05]  /*7730*/  BRA `(.L_x_136) ;  /* 0xffffffb000e47947 */ /* 0x000fea000383ffff */
.L_x_49:
[----:B----4-:R-:W-:-:S07]  /*7740*/  MOV R0, UR5 ;  /* 0x0000000500007c02 */ /* 0x010fce0008000f00 */
.L_x_137:
[----:B-1----:R1:W2:Y:S02]  /*7750*/  SYNCS.PHASECHK.TRANS64.TRYWAIT P0, [R0+URZ], R3 ;  /* 0x00000003000075a7 */ /* 0x0022a400080011ff */
[----:B--2---:R-:W-:Y:S05]  /*7760*/  @!P0 NANOSLEEP.SYNCS 0x989680 ;  /* 0x009896800000895d */ /* 0x004fea0003900000 */
[----:B------:R-:W2:Y:S02]  /*7770*/  @!P0 SYNCS.PHASECHK.TRANS64 P0, [R0+URZ], R3 ;  /* 0x00000003000085a7 */ /* 0x000ea400080010ff */
[----:B--2---:R-:W-:Y:S05]  /*7780*/  @!P0 BRA `(.L_x_137) ;  /* 0xfffffffc00f08947 */ /* 0x004fea000383ffff */
[----:B------:R-:W-:Y:S05]  /*7790*/  BRA `(.L_x_138) ;  /* 0xffffffb000f07947 */ /* 0x000fea000383ffff */
.L_x_50:
[----:B----4-:R-:W-:-:S07]  /*77a0*/  MOV R0, UR5 ;  /* 0x0000000500007c02 */ /* 0x010fce0008000f00 */
.L_x_139:
[----:B-1----:R1:W2:Y:S02]  /*77b0*/  SYNCS.PHASECHK.TRANS64.TRYWAIT P0, [R0+URZ], R3 ;  /* 0x00000003000075a7 */ /* 0x0022a400080011ff */
[----:B--2---:R-:W-:Y:S05]  /*77c0*/  @!P0 NANOSLEEP.SYNCS 0x989680 ;  /* 0x009896800000895d */ /* 0x004fea0003900000 */
[----:B------:R-:W2:Y:S02]  /*77d0*/  @!P0 SYNCS.PHASECHK.TRANS64 P0, [R0+URZ], R3 ;  /* 0x00000003000085a7 */ /* 0x000ea400080010ff */
[----:B--2---:R-:W-:Y:S05]  /*77e0*/  @!P0 BRA `(.L_x_139) ;  /* 0xfffffffc00f08947 */ /* 0x004fea000383ffff */
[----:B------:R-:W-:Y:S05]  /*77f0*/  BRA `(.L_x_140) ;  /* 0xffffffb000fc7947 */ /* 0x000fea000383ffff */
.L_x_51:
[----:B----4-:R-:W-:-:S07]  /*7800*/  MOV R0, UR5 ;  /* 0x0000000500007c02 */ /* 0x010fce0008000f00 */
.L_x_141:
[----:B-1----:R1:W2:Y:S02]  /*7810*/  SYNCS.PHASECHK.TRANS64.TRYWAIT P0, [R0+URZ], R3 ;  /* 0x00000003000075a7 */ /* 0x0022a400080011ff */
[----:B--2---:R-:W-:Y:S05]  /*7820*/  @!P0 NANOSLEEP.SYNCS 0x989680 ;  /* 0x009896800000895d */ /* 0x004fea0003900000 */
[----:B------:R-:W2:Y:S02]  /*7830*/  @!P0 SYNCS.PHASECHK.TRANS64 P0, [R0+URZ], R3 ;  /* 0x00000003000085a7 */ /* 0x000ea400080010ff */
[----:B--2---:R-:W-:Y:S05]  /*7840*/  @!P0 BRA `(.L_x_141) ;  /* 0xfffffffc00f08947 */ /* 0x004fea000383ffff */
[----:B------:R-:W-:Y:S05]  /*7850*/  BRA `(.L_x_142) ;  /* 0xffffffb400087947 */ /* 0x000fea000383ffff */
.L_x_52:
[----:B----4-:R-:W-:-:S07]  /*7860*/  MOV R0, UR5 ;  /* 0x0000000500007c02 */ /* 0x010fce0008000f00 */
.L_x_143:
[----:B-1----:R1:W2:Y:S02]  /*7870*/  SYNCS.PHASECHK.TRANS64.TRYWAIT P0, [R0+URZ], R3 ;  /* 0x00000003000075a7 */ /* 0x0022a400080011ff */
[----:B--2---:R-:W-:Y:S05]  /*7880*/  @!P0 NANOSLEEP.SYNCS 0x989680 ;  /* 0x009896800000895d */ /* 0x004fea0003900000 */
[----:B------:R-:W2:Y:S02]  /*7890*/  @!P0 SYNCS.PHASECHK.TRANS64 P0, [R0+URZ], R3 ;  /* 0x00000003000085a7 */ /* 0x000ea400080010ff */
[----:B--2---:R-:W-:Y:S05]  /*78a0*/  @!P0 BRA `(.L_x_143) ;  /* 0xfffffffc00f08947 */ /* 0x004fea000383ffff */
[----:B------:R-:W-:Y:S05]  /*78b0*/  BRA `(.L_x_144) ;  /* 0xffffffb400147947 */ /* 0x000fea000383ffff */
.L_x_55:
[----:B-1----:R1:W2:Y:S02]  /*78c0*/  SYNCS.PHASECHK.TRANS64.TRYWAIT P0, [R0+URZ+0x190], R5 ;  /* 0x00019005000075a7 */ /* 0x0022a400080011ff */
[----:B--2---:R-:W-:Y:S05]  /*78d0*/  @!P0 NANOSLEEP.SYNCS 0x989680 ;  /* 0x009896800000895d */ /* 0x004fea0003900000 */
[----:B------:R-:W2:Y:S02]  /*78e0*/  @!P0 SYNCS.PHASECHK.TRANS64 P0, [R0+URZ+0x190], R5 ;  /* 0x00019005000085a7 */ /* 0x000ea400080010ff */
[----:B--2---:R-:W-:Y:S05]  /*78f0*/  @!P0 BRA `(.L_x_55) ;  /* 0xfffffffc00f08947 */ /* 0x004fea000383ffff */
[----:B------:R-:W-:Y:S05]  /*7900*/  BRA `(.L_x_145) ;  /* 0xffffffb400707947 */ /* 0x000fea000383ffff */
.L_x_56:
[----:B------:R-:W-:-:S07]  /*7910*/  MOV R0, UR5 ;  /* 0x0000000500007c02 */ /* 0x000fce0008000f00 */
.L_x_146:
[----:B-1----:R1:W2:Y:S02]  /*7920*/  SYNCS.PHASECHK.TRANS64.TRYWAIT P0, [R0+URZ+0x140], R5 ;  /* 0x00014005000075a7 */ /* 0x0022a400080011ff */
[----:B--2---:R-:W-:Y:S05]  /*7930*/  @!P0 NANOSLEEP.SYNCS 0x989680 ;  /* 0x009896800000895d */ /* 0x004fea0003900000 */
[----:B------:R-:W2:Y:S02]  /*7940*/  @!P0 SYNCS.PHASECHK.TRANS64 P0, [R0+URZ+0x140], R5 ;  /* 0x00014005000085a7 */ /* 0x000ea400080010ff */
[----:B--2---:R-:W-:Y:S05]  /*7950*/  @!P0 BRA `(.L_x_146) ;  /* 0xfffffffc00f08947 */ /* 0x004fea000383ffff */
[----:B------:R-:W-:Y:S05]  /*7960*/  BRA `(.L_x_147) ;  /* 0xffffffb400807947 */ /* 0x000fea000383ffff */
.L_x_57:
[----:B-1----:R1:W2:Y:S02]  /*7970*/  SYNCS.PHASECHK.TRANS64.TRYWAIT P1, [R0+URZ+0x130], R5 ;  /* 0x00013005000075a7 */ /* 0x0022a400080211ff */
[----:B--2---:R-:W-:Y:S05]  /*7980*/  @!P1 NANOSLEEP.SYNCS 0x989680 ;  /* 0x009896800000995d */ /* 0x004fea0003900000 */
[----:B------:R-:W2:Y:S02]  /*7990*/  @!P1 SYNCS.PHASECHK.TRANS64 P1, [R0+URZ+0x130], R5 ;  /* 0x00013005000095a7 */ /* 0x000ea400080210ff */
[----:B--2---:R-:W-:Y:S05]  /*79a0*/  @!P1 BRA `(.L_x_57) ;  /* 0xfffffffc00f09947 */ /* 0x004fea000383ffff */
[----:B------:R-:W-:Y:S05]  /*79b0*/  BRA `(.L_x_148) ;  /* 0xffffffb400b07947 */ /* 0x000fea000383ffff */
.L_x_60:
[----:B------:R-:W-:-:S07]  /*79c0*/  MOV R0, UR5 ;  /* 0x0000000500007c02 */ /* 0x000fce0008000f00 */
.L_x_149:
[----:B-1----:R1:W2:Y:S02]  /*79d0*/  SYNCS.PHASECHK.TRANS64.TRYWAIT P0, [R0+URZ+0x140], R3 ;  /* 0x00014003000075a7 */ /* 0x0022a400080011ff */
[----:B--2---:R-:W-:Y:S05]  /*79e0*/  @!P0 NANOSLEEP.SYNCS 0x989680 ;  /* 0x009896800000895d */ /* 0x004fea0003900000 */
[----:B------:R-:W2:Y:S02]  /*79f0*/  @!P0 SYNCS.PHASECHK.TRANS64 P0, [R0+URZ+0x140], R3 ;  /* 0x00014003000085a7 */ /* 0x000ea400080010ff */
[----:B--2---:R-:W-:Y:S05]  /*7a00*/  @!P0 BRA `(.L_x_149) ;  /* 0xfffffffc00f08947 */ /* 0x004fea000383ffff */
[----:B------:R-:W-:Y:S05]  /*7a10*/  BRA `(.L_x_59) ;  /* 0xffffffb800047947 */ /* 0x000fea000383ffff */
.L_x_67:
[----:B-1----:R1:W2:Y:S02]  /*7a20*/  SYNCS.PHASECHK.TRANS64.TRYWAIT P1, [R0+URZ+0x130], R5 ;  /* 0x00013005000075a7 */ /* 0x0022a400080211ff */
[----:B--2---:R-:W-:Y:S05]  /*7a30*/  @!P1 NANOSLEEP.SYNCS 0x989680 ;  /* 0x009896800000995d */ /* 0x004fea0003900000 */
[----:B------:R-:W2:Y:S02]  /*7a40*/  @!P1 SYNCS.PHASECHK.TRANS64 P1, [R0+URZ+0x130], R5 ;  /* 0x00013005000095a7 */ /* 0x000ea400080210ff */
[----:B--2---:R-:W-:Y:S05]  /*7a50*/  @!P1 BRA `(.L_x_67) ;  /* 0xfffffffc00f09947 */ /* 0x004fea000383ffff */
[----:B------:R-:W-:Y:S05]  /*7a60*/  BRA `(.L_x_150) ;  /* 0xffffffbc005c7947 */ /* 0x000fea000383ffff */
.L_x_68:
[----:B------:R-:W-:-:S07]  /*7a70*/  MOV R3, UR8 ;  /* 0x0000000800037c02 */ /* 0x000fce0008000f00 */
.L_x_151:
[----:B-1----:R1:W2:Y:S02]  /*7a80*/  SYNCS.PHASECHK.TRANS64.TRYWAIT P0, [R3+URZ+0x170], R0 ;  /* 0x00017000030075a7 */ /* 0x0022a400080011ff */
[----:B--2---:R-:W-:Y:S05]  /*7a90*/  @!P0 NANOSLEEP.SYNCS 0x989680 ;  /* 0x009896800000895d */ /* 0x004fea0003900000 */
[----:B------:R-:W2:Y:S02]  /*7aa0*/  @!P0 SYNCS.PHASECHK.TRANS64 P0, [R3+URZ+0x170], R0 ;  /* 0x00017000030085a7 */ /* 0x000ea400080010ff */
[----:B--2---:R-:W-:Y:S05]  /*7ab0*/  @!P0 BRA `(.L_x_151) ;  /* 0xfffffffc00f08947 */ /* 0x004fea000383ffff */
[----:B------:R-:W-:Y:S05]  /*7ac0*/  BRA `(.L_x_152) ;  /* 0xffffffbc00947947 */ /* 0x000fea000383ffff */
.L_x_71:
[----:B------:R-:W-:Y:S07]  /*7ad0*/  MOV R0, UR7 ;  /* 0x0000000700007c02 */ /* 0x000fee0008000f00 */
.L_x_153:
[----:B-1----:R1:W2:Y:S02]  /*7ae0*/  SYNCS.PHASECHK.TRANS64.TRYWAIT P0, [R0+URZ], R3 ;  /* 0x00000003000075a7 */ /* 0x0022a400080011ff */
[----:B--2---:R-:W-:Y:S05]  /*7af0*/  @!P0 NANOSLEEP.SYNCS 0x989680 ;  /* 0x009896800000895d */ /* 0x004fea0003900000 */
[----:B------:R-:W2:Y:S02]  /*7b00*/  @!P0 SYNCS.PHASECHK.TRANS64 P0, [R0+URZ], R3 ;  /* 0x00000003000085a7 */ /* 0x000ea400080010ff */
[----:B--2---:R-:W-:Y:S05]  /*7b10*/  @!P0 BRA `(.L_x_153) ;  /* 0xfffffffc00f08947 */ /* 0x004fea000383ffff */
[----:B------:R-:W-:Y:S05]  /*7b20*/  BRA `(.L_x_70) ;  /* 0xffffffbc00b07947 */ /* 0x000fea000383ffff */
.L_x_74:
[----:B------:R-:W-:-:S07]  /*7b30*/  MOV R0, UR5 ;  /* 0x0000000500007c02 */ /* 0x000fce0008000f00 */
.L_x_154:
[----:B--2---:R2:W3:Y:S02]  /*7b40*/  SYNCS.PHASECHK.TRANS64.TRYWAIT P0, [R0+URZ], R3 ;  /* 0x00000003000075a7 */ /* 0x0044e400080011ff */
[----:B---3--:R-:W-:Y:S05]  /*7b50*/  @!P0 NANOSLEEP.SYNCS 0x989680 ;  /* 0x009896800000895d */ /* 0x008fea0003900000 */
[----:B------:R-:W3:Y:S02]  /*7b60*/  @!P0 SYNCS.PHASECHK.TRANS64 P0, [R0+URZ], R3 ;  /* 0x00000003000085a7 */ /* 0x000ee400080010ff */
[----:B---3--:R-:W-:Y:S05]  /*7b70*/  @!P0 BRA `(.L_x_154) ;  /* 0xfffffffc00f08947 */ /* 0x008fea000383ffff */
[----:B------:R-:W-:Y:S05]  /*7b80*/  BRA `(.L_x_155) ;  /* 0xffffffc000647947 */ /* 0x000fea000383ffff */
.L_x_75:
[----:B------:R-:W-:-:S07]  /*7b90*/  MOV R0, UR5 ;  /* 0x0000000500007c02 */ /* 0x000fce0008000f00 */
.L_x_156:
[----:B-1----:R1:W2:Y:S02]  /*7ba0*/  SYNCS.PHASECHK.TRANS64.TRYWAIT P0, [R0+URZ], R3 ;  /* 0x00000003000075a7 */ /* 0x0022a400080011ff */
[----:B--2---:R-:W-:Y:S05]  /*7bb0*/  @!P0 NANOSLEEP.SYNCS 0x989680 ;  /* 0x009896800000895d */ /* 0x004fea0003900000 */
[----:B------:R-:W2:Y:S02]  /*7bc0*/  @!P0 SYNCS.PHASECHK.TRANS64 P0, [R0+URZ], R3 ;  /* 0x00000003000085a7 */ /* 0x000ea400080010ff */
[----:B--2---:R-:W-:Y:S05]  /*7bd0*/  @!P0 BRA `(.L_x_156) ;  /* 0xfffffffc00f08947 */ /* 0x004fea000383ffff */
[----:B------:R-:W-:Y:S05]  /*7be0*/  BRA `(.L_x_157) ;  /* 0xffffffc000707947 */ /* 0x000fea000383ffff */
.L_x_76:
[----:B------:R-:W-:-:S07]  /*7bf0*/  MOV R0, UR5 ;  /* 0x0000000500007c02 */ /* 0x000fce0008000f00 */
.L_x_158:
[----:B-1----:R1:W2:Y:S02]  /*7c00*/  SYNCS.PHASECHK.TRANS64.TRYWAIT P0, [R0+URZ], R3 ;  /* 0x00000003000075a7 */ /* 0x0022a400080011ff */
[----:B--2---:R-:W-:Y:S05]  /*7c10*/  @!P0 NANOSLEEP.SYNCS 0x989680 ;  /* 0x009896800000895d */ /* 0x004fea0003900000 */
[----:B------:R-:W2:Y:S02]  /*7c20*/  @!P0 SYNCS.PHASECHK.TRANS64 P0, [R0+URZ], R3 ;  /* 0x00000003000085a7 */ /* 0x000ea400080010ff */
[----:B--2---:R-:W-:Y:S05]  /*7c30*/  @!P0 BRA `(.L_x_158) ;  /* 0xfffffffc00f08947 */ /* 0x004fea000383ffff */
[----:B------:R-:W-:Y:S05]  /*7c40*/  BRA `(.L_x_159) ;  /* 0xffffffc0007c7947 */ /* 0x000fea000383ffff */
.L_x_77:
[----:B------:R-:W-:-:S07]  /*7c50*/  MOV R0, UR7 ;  /* 0x0000000700007c02 */ /* 0x000fce0008000f00 */
.L_x_160:
[----:B-1----:R1:W2:Y:S02]  /*7c60*/  SYNCS.PHASECHK.TRANS64.TRYWAIT P0, [R0+URZ], R3 ;  /* 0x00000003000075a7 */ /* 0x0022a400080011ff */
[----:B--2---:R-:W-:Y:S05]  /*7c70*/  @!P0 NANOSLEEP.SYNCS 0x989680 ;  /* 0x009896800000895d */ /* 0x004fea0003900000 */
[----:B------:R-:W2:Y:S02]  /*7c80*/  @!P0 SYNCS.PHASECHK.TRANS64 P0, [R0+URZ], R3 ;  /* 0x00000003000085a7 */ /* 0x000ea400080010ff */
[----:B--2---:R-:W-:Y:S05]  /*7c90*/  @!P0 BRA `(.L_x_160) ;  /* 0xfffffffc00f08947 */ /* 0x004fea000383ffff */
[----:B------:R-:W-:Y:S05]  /*7ca0*/  BRA `(.L_x_161) ;  /* 0xffffffc000887947 */ /* 0x000fea000383ffff */
.L_x_82:
[----:B---3--:R3:W1:Y:S02]  /*7cb0*/  SYNCS.PHASECHK.TRANS64.TRYWAIT P0, [R0+URZ+0x130], R3 ;  /* 0x00013003000075a7 */ /* 0x00866400080011ff */
[----:B-1----:R-:W-:Y:S05]  /*7cc0*/  @!P0 NANOSLEEP.SYNCS 0x989680 ;  /* 0x009896800000895d */ /* 0x002fea0003900000 */
[----:B------:R-:W1:Y:S02]  /*7cd0*/  @!P0 SYNCS.PHASECHK.TRANS64 P0, [R0+URZ+0x130], R3 ;  /* 0x00013003000085a7 */ /* 0x000e6400080010ff */
[----:B-1----:R-:W-:Y:S05]  /*7ce0*/  @!P0 BRA `(.L_x_82) ;  /* 0xfffffffc00f08947 */ /* 0x002fea000383ffff */
[----:B------:R-:W-:Y:S05]  /*7cf0*/  BRA `(.L_x_162) ;  /* 0xffffffc400847947 */ /* 0x000fea000383ffff */
.L_x_85:
[----:B------:R-:W-:Y:S07]  /*7d00*/  MOV R0, UR6 ;  /* 0x0000000600007c02 */ /* 0x000fee0008000f00 */
.L_x_163:
[----:B-1----:R1:W3:Y:S02]  /*7d10*/  SYNCS.PHASECHK.TRANS64.TRYWAIT P0, [R0+URZ+0x128], R3 ;  /* 0x00012803000075a7 */ /* 0x0022e400080011ff */
[----:B---3--:R-:W-:Y:S05]  /*7d20*/  @!P0 NANOSLEEP.SYNCS 0x989680 ;  /* 0x009896800000895d */ /* 0x008fea0003900000 */
[----:B------:R-:W3:Y:S02]  /*7d30*/  @!P0 SYNCS.PHASECHK.TRANS64 P0, [R0+URZ+0x128], R3 ;  /* 0x00012803000085a7 */ /* 0x000ee400080010ff */
[----:B---3--:R-:W-:Y:S05]  /*7d40*/  @!P0 BRA `(.L_x_163) ;  /* 0xfffffffc00f08947 */ /* 0x008fea000383ffff */
[----:B------:R-:W-:Y:S05]  /*7d50*/  BRA `(.L_x_84) ;  /* 0xffffffc800707947 */ /* 0x000fea000383ffff */
.L_x_88:
[----:B------:R-:W-:Y:S07]  /*7d60*/  MOV R3, UR6 ;  /* 0x0000000600037c02 */ /* 0x000fee0008000f00 */
.L_x_164:
[----:B-1----:R1:W2:Y:S02]  /*7d70*/  SYNCS.PHASECHK.TRANS64.TRYWAIT P2, [R3+URZ+0x118], R26 ;  /* 0x0001181a030075a7 */ /* 0x0022a400080411ff */
[----:B--2---:R-:W-:Y:S05]  /*7d80*/  @!P2 NANOSLEEP.SYNCS 0x989680 ;  /* 0x009896800000a95d */ /* 0x004fea0003900000 */
[----:B------:R-:W2:Y:S02]  /*7d90*/  @!P2 SYNCS.PHASECHK.TRANS64 P2, [R3+URZ+0x118], R26 ;  /* 0x0001181a0300a5a7 */ /* 0x000ea400080410ff */
[----:B--2---:R-:W-:Y:S05]  /*7da0*/  @!P2 BRA `(.L_x_164) ;  /* 0xfffffffc00f0a947 */ /* 0x004fea000383ffff */
[----:B------:R-:W-:Y:S05]  /*7db0*/  BRA `(.L_x_165) ;  /* 0xffffffcc00047947 */ /* 0x000fea000383ffff */
.L_x_91:
[----:B--2---:R2:W4:Y:S02]  /*7dc0*/  SYNCS.PHASECHK.TRANS64.TRYWAIT P0, [R0+URZ+0x130], R3 ;  /* 0x00013003000075a7 */ /* 0x00452400080011ff */
[----:B----4-:R-:W-:Y:S05]  /*7dd0*/  @!P0 NANOSLEEP.SYNCS 0x989680 ;  /* 0x009896800000895d */ /* 0x010fea0003900000 */
[----:B------:R-:W4:Y:S02]  /*7de0*/  @!P0 SYNCS.PHASECHK.TRANS64 P0, [R0+URZ+0x130], R3 ;  /* 0x00013003000085a7 */ /* 0x000f2400080010ff */
[----:B----4-:R-:W-:Y:S05]  /*7df0*/  @!P0 BRA `(.L_x_91) ;  /* 0xfffffffc00f08947 */ /* 0x010fea000383ffff */
[----:B------:R-:W-:Y:S05]  /*7e00*/  BRA `(.L_x_166) ;  /* 0xffffffd000547947 */ /* 0x000fea000383ffff */
.L_x_102:
[----:B-1----:R-:W-:Y:S04]  /*7e10*/  MOV R0, UR43 ;  /* 0x0000002b00007c02 */ /* 0x002fe80008000f00 */
[----:B------:R1:W2:Y:S03]  /*7e20*/  SYNCS.PHASECHK.TRANS64.TRYWAIT P1, [R0+URZ+0x110], R3 ;  /* 0x00011003000075a7 */ /* 0x0002a600080211ff */
[----:B--2---:R-:W-:Y:S05]  /*7e30*/  @!P1 NANOSLEEP.SYNCS 0x989680 ;  /* 0x009896800000995d */ /* 0x004fea0003900000 */
[----:B------:R-:W2:Y:S02]  /*7e40*/  @!P1 SYNCS.PHASECHK.TRANS64 P1, [R0+URZ+0x110], R3 ;  /* 0x00011003000095a7 */ /* 0x000ea400080210ff */
[----:B--2---:R-:W-:Y:S05]  /*7e50*/  @!P1 BRA `(.L_x_102) ;  /* 0xfffffffc00ec9947 */ /* 0x004fea000383ffff */
[----:B------:R-:W-:Y:S05]  /*7e60*/  BRA `(.L_x_101) ;  /* 0xffffffdc00507947 */ /* 0x000fea000383ffff */
.L_x_104:
[----:B------:R1:W1:Y:S02]  /*7e70*/  SYNCS.PHASECHK.TRANS64.TRYWAIT P1, [R156+URZ+0x150], R5 ;  /* 0x000150059c0075a7 */ /* 0x00026400080211ff */
[----:B-1----:R-:W-:Y:S05]  /*7e80*/  @!P1 NANOSLEEP.SYNCS 0x989680 ;  /* 0x009896800000995d */ /* 0x002fea0003900000 */
[----:B------:R-:W1:Y:S02]  /*7e90*/  @!P1 SYNCS.PHASECHK.TRANS64 P1, [R156+URZ+0x150], R5 ;  /* 0x000150059c0095a7 */ /* 0x000e6400080210ff */
[----:B-1----:R-:W-:Y:S05]  /*7ea0*/  @!P1 BRA `(.L_x_104) ;  /* 0xfffffffc00f09947 */ /* 0x002fea000383ffff */
[----:B------:R-:W-:Y:S05]  /*7eb0*/  BRA `(.L_x_103) ;  /* 0xffffffdc00947947 */ /* 0x000fea000383ffff */
        .weak           $__internal_0_$__cuda_sm10x_tcgen05_guardrail_trap_col_being_dealloced_not_returned_by_alloc
        .type           $__internal_0_$__cuda_sm10x_tcgen05_guardrail_trap_col_being_dealloced_not_returned_by_alloc,@function
        .size           $__internal_0_$__cuda_sm10x_tcgen05_guardrail_trap_col_being_dealloced_not_returned_by_alloc,($__internal_1_$__cuda_sm10x_tcgen05_guardrail_trap_phase_invalid_during_alloc - $__internal_0_$__cuda_sm10x_tcgen05_guardrail_trap_col_being_dealloced_not_returned_by_alloc)
$__internal_0_$__cuda_sm10x_tcgen05_guardrail_trap_col_being_dealloced_not_returned_by_alloc:
[----:B------:R-:W-:Y:S05]  /*7ec0*/  BPT.TRAP 0x1 ;  /* 0x000000040000795c */ /* 0x000fea0000300000 */
[----:B------:R-:W-:-:S04]  /*7ed0*/  HFMA2 R3, -RZ, RZ, 0, 0 ;  /* 0x00000000ff037431 */ /* 0x000fc800000001ff */
[----:B------:R-:W-:Y:S05]  /*7ee0*/  RET.REL.NODEC R2 `(_ZN7cutlass13device_kernelINS_4gemm6kernel13GemmUniversalIN4cute5tupleIJiiiiEEENS1_10collective13CollectiveMmaINS1_35MainloopSm100TmaUmmaWarpSpecializedILi17ELi2ELi4ENS5_IJNS4_1CILi1EEESB_SB_EEEEENS5_IJNSA_ILi128EEENSA_ILi64EEESF_EEENS_12float_e4m3_tENS5_IJSB_llEEENS_12float_e5m2_tESI_NS4_8TiledMMAINS4_8MMA_AtomIJNS4_10MMA_TraitsINS4_19SM100_MMA_F8F6F4_SSEJSH_SJ_fSE_SF_NS4_17integral_constantINS4_4UMMA5MajorELSQ_1EEESR_NSO_INSP_7ScaleInELSS_0EEEST_EEEEEENS4_6LayoutISC_NS5_IJNSA_ILi0EEESX_SX_EEEEENS5_IJNS4_10UnderscoreES10_S10_EEEEENS4_13SM90_TMA_LOADENS4_14ComposedLayoutINS4_7SwizzleILi3ELi4ELi3EEENS4_18smem_ptr_flag_bitsILi8EEENSW_INS5_IJSE_NSA_ILi8EEEEEENS5_IJSB_SE_EEEEEEEvNS4_8identityES13_NS14_INS15_ILi2ELi4ELi3EEES18_NSW_INS5_IJSF_S19_EEENS5_IJSB_SF_EEEEEEEvS1E_EENS_8epilogue10collective18CollectiveEpilogueINS1L_23Sm100TmaWarpSpecializedILi1ELi1ELi64ELb0ELb0EEEJSG_NS5_IJNSW_ISE_SB_EENSW_ISF_SB_EEEEESH_NS5_IJlSB_lEEESH_S1T_NS1L_6fusion15FusionCallbacksIS1P_NS1U_17LinearCombinationISH_fSH_fLNS_15FloatRoundStyleE2EEESG_S1S_JEEENS4_5SM1004TMEM4LOAD26SM100_TMEM_LOAD_32dp32b64xES13_NS14_IS1F_S18_NSW_INS5_IJS19_SF_EEENS5_IJSF_SB_EEEEEEENS4_39AutoVectorizingCopyWithAssumedAlignmentILi128EEENS4_14SM90_TMA_STOREES27_S29_S29_EEEvvEEEEvNT_6ParamsE) ;  /* 0xffffff8002447950 */ /* 0x000fea0003c3ffff */
        .weak           $__internal_1_$__cuda_sm10x_tcgen05_guardrail_trap_phase_invalid_during_alloc
        .type           $__internal_1_$__cuda_sm10x_tcgen05_guardrail_trap_phase_invalid_during_alloc,@function
        .size           $__internal_1_$__cuda_sm10x_tcgen05_guardrail_trap_phase_invalid_during_alloc,($__internal_2_$__cuda_sm10x_tcgen05_guardrail_trap_unallocated_columns_being_dealloced - $__internal_1_$__cuda_sm10x_tcgen05_guardrail_trap_phase_invalid_during_alloc)
$__internal_1_$__cuda_sm10x_tcgen05_guardrail_trap_phase_invalid_during_alloc:
[----:B------:R-:W-:Y:S05]  /*7ef0*/  BPT.TRAP 0x1 ;  /* 0x000000040000795c */ /* 0x000fea0000300000 */
[----:B------:R-:W-:-:S04]  /*7f00*/  MOV R3, 0x0 ;  /* 0x0000000000037802 */ /* 0x000fc80000000f00 */
[----:B------:R-:W-:Y:S05]  /*7f10*/  RET.REL.NODEC R2 `(_ZN7cutlass13device_kernelINS_4gemm6kernel13GemmUniversalIN4cute5tupleIJiiiiEEENS1_10collective13CollectiveMmaINS1_35MainloopSm100TmaUmmaWarpSpecializedILi17ELi2ELi4ENS5_IJNS4_1CILi1EEESB_SB_EEEEENS5_IJNSA_ILi128EEENSA_ILi64EEESF_EEENS_12float_e4m3_tENS5_IJSB_llEEENS_12float_e5m2_tESI_NS4_8TiledMMAINS4_8MMA_AtomIJNS4_10MMA_TraitsINS4_19SM100_MMA_F8F6F4_SSEJSH_SJ_fSE_SF_NS4_17integral_constantINS4_4UMMA5MajorELSQ_1EEESR_NSO_INSP_7ScaleInELSS_0EEEST_EEEEEENS4_6LayoutISC_NS5_IJNSA_ILi0EEESX_SX_EEEEENS5_IJNS4_10UnderscoreES10_S10_EEEEENS4_13SM90_TMA_LOADENS4_14ComposedLayoutINS4_7SwizzleILi3ELi4ELi3EEENS4_18smem_ptr_flag_bitsILi8EEENSW_INS5_IJSE_NSA_ILi8EEEEEENS5_IJSB_SE_EEEEEEEvNS4_8identityES13_NS14_INS15_ILi2ELi4ELi3EEES18_NSW_INS5_IJSF_S19_EEENS5_IJSB_SF_EEEEEEEvS1E_EENS_8epilogue10collective18CollectiveEpilogueINS1L_23Sm100TmaWarpSpecializedILi1ELi1ELi64ELb0ELb0EEEJSG_NS5_IJNSW_ISE_SB_EENSW_ISF_SB_EEEEESH_NS5_IJlSB_lEEESH_S1T_NS1L_6fusion15FusionCallbacksIS1P_NS1U_17LinearCombinationISH_fSH_fLNS_15FloatRoundStyleE2EEESG_S1S_JEEENS4_5SM1004TMEM4LOAD26SM100_TMEM_LOAD_32dp32b64xES13_NS14_IS1F_S18_NSW_INS5_IJS19_SF_EEENS5_IJSF_SB_EEEEEEENS4_39AutoVectorizingCopyWithAssumedAlignmentILi128EEENS4_14SM90_TMA_STOREES27_S29_S29_EEEvvEEEEvNT_6ParamsE) ;  /* 0xffffff8002387950 */ /* 0x000fea0003c3ffff */
        .weak           $__internal_2_$__cuda_sm10x_tcgen05_guardrail_trap_unallocated_columns_being_dealloced
        .type           $__internal_2_$__cuda_sm10x_tcgen05_guardrail_trap_unallocated_columns_being_dealloced,@function
        .size           $__internal_2_$__cuda_sm10x_tcgen05_guardrail_trap_unallocated_columns_being_dealloced,(.L_x_168 - $__internal_2_$__cuda_sm10x_tcgen05_guardrail_trap_unallocated_columns_being_dealloced)
$__internal_2_$__cuda_sm10x_tcgen05_guardrail_trap_unallocated_columns_being_dealloced:
[----:B------:R-:W-:Y:S05]  /*7f20*/  BPT.TRAP 0x1 ;  /* 0x000000040000795c */ /* 0x000fea0000300000 */
[----:B------:R-:W-:-:S04]  /*7f30*/  HFMA2 R3, -RZ, RZ, 0, 0 ;  /* 0x00000000ff037431 */ /* 0x000fc800000001ff */
[----:B------:R-:W-:Y:S05]  /*7f40*/  RET.REL.NODEC R2 `(_ZN7cutlass13device_kernelINS_4gemm6kernel13GemmUniversalIN4cute5tupleIJiiiiEEENS1_10collective13CollectiveMmaINS1_35MainloopSm100TmaUmmaWarpSpecializedILi17ELi2ELi4ENS5_IJNS4_1CILi1EEESB_SB_EEEEENS5_IJNSA_ILi128EEENSA_ILi64EEESF_EEENS_12float_e4m3_tENS5_IJSB_llEEENS_12float_e5m2_tESI_NS4_8TiledMMAINS4_8MMA_AtomIJNS4_10MMA_TraitsINS4_19SM100_MMA_F8F6F4_SSEJSH_SJ_fSE_SF_NS4_17integral_constantINS4_4UMMA5MajorELSQ_1EEESR_NSO_INSP_7ScaleInELSS_0EEEST_EEEEEENS4_6LayoutISC_NS5_IJNSA_ILi0EEESX_SX_EEEEENS5_IJNS4_10UnderscoreES10_S10_EEEEENS4_13SM90_TMA_LOADENS4_14ComposedLayoutINS4_7SwizzleILi3ELi4ELi3EEENS4_18smem_ptr_flag_bitsILi8EEENSW_INS5_IJSE_NSA_ILi8EEEEEENS5_IJSB_SE_EEEEEEEvNS4_8identityES13_NS14_INS15_ILi2ELi4ELi3EEES18_NSW_INS5_IJSF_S19_EEENS5_IJSB_SF_EEEEEEEvS1E_EENS_8epilogue10collective18CollectiveEpilogueINS1L_23Sm100TmaWarpSpecializedILi1ELi1ELi64ELb0ELb0EEEJSG_NS5_IJNSW_ISE_SB_EENSW_ISF_SB_EEEEESH_NS5_IJlSB_lEEESH_S1T_NS1L_6fusion15FusionCallbacksIS1P_NS1U_17LinearCombinationISH_fSH_fLNS_15FloatRoundStyleE2EEESG_S1S_JEEENS4_5SM1004TMEM4LOAD26SM100_TMEM_LOAD_32dp32b64xES13_NS14_IS1F_S18_NSW_INS5_IJS19_SF_EEENS5_IJSF_SB_EEEEEEENS4_39AutoVectorizingCopyWithAssumedAlignmentILi128EEENS4_14SM90_TMA_STOREES27_S29_S29_EEEvvEEEEvNT_6ParamsE) ;  /* 0xffffff80022c7950 */ /* 0x000fea0003c3ffff */
.L_x_167:
[----:B------:R-:W-:-:S00]  /*7f50*/  BRA `(.L_x_167) ;  /* 0xfffffffc00fc7947 */ /* 0x000fc0000383ffff */
[----:B------:R-:W-:-:S00]  /*7f60*/  NOP ;  /* 0x0000000000007918 */ /* 0x000fc00000000000 */
        /* <DEDUP_REMOVED lines=9> */
.L_x_168:


//--------------------- .nv.global.init           --------------------------
	.section	.nv.global.init,"aw",@progbits
.nv.global.init:
	.type		$str$27,@object
	.size		$str$27,($str$28 - $str$27)
$str$27:
        /*0000*/ 	.byte	0x28, 0x61, 0x64, 0x64, 0x72, 0x65, 0x73, 0x73, 0x20, 0x26, 0x20, 0x6d, 0x61, 0x73, 0x6b, 0x29
        /*0010*/ 	.byte	0x20, 0x3d, 0x3d, 0x20, 0x30, 0x00
	.type		$str$28,@object
	.size		$str$28,($str$26 - $str$28)
$str$28:
        /*0016*/ 	.byte	0x2f, 0x74, 0x6d, 0x70, 0x2f, 0x63, 0x75, 0x74, 0x6c, 0x61, 0x73, 0x73, 0x5f, 0x73, 0x77, 0x65
        /*0026*/ 	.byte	0x65, 0x70, 0x5f, 0x73, 0x72, 0x63, 0x2f, 0x69, 0x6e, 0x63, 0x6c, 0x75, 0x64, 0x65, 0x2f, 0x63
        /*0036*/ 	.byte	0x75, 0x74, 0x65, 0x2f, 0x70, 0x6f, 0x69, 0x6e, 0x74, 0x65, 0x72, 0x5f, 0x66, 0x6c, 0x61, 0x67
        /*0046*/ 	.byte	0x67, 0x65, 0x64, 0x2e, 0x68, 0x70, 0x70, 0x00
	.type		$str$26,@object
	.size		$str$26,($str$25 - $str$26)
$str$26:
        /*004e*/ 	.byte	0x2f, 0x74, 0x6d, 0x70, 0x2f, 0x63, 0x75, 0x74, 0x6c, 0x61, 0x73, 0x73, 0x5f, 0x73, 0x77, 0x65
        /*005e*/ 	.byte	0x65, 0x70, 0x5f, 0x73, 0x72, 0x63, 0x2f, 0x69, 0x6e, 0x63, 0x6c, 0x75, 0x64, 0x65, 0x2f, 0x63
        /*006e*/ 	.byte	0x75, 0x74, 0x65, 0x2f, 0x61, 0x74, 0x6f, 0x6d, 0x2f, 0x63, 0x6f, 0x70, 0x79, 0x5f, 0x74, 0x72
        /*007e*/ 	.byte	0x61, 0x69, 0x74, 0x73, 0x5f, 0x73, 0x6d, 0x31, 0x30, 0x30, 0x2e, 0x68, 0x70, 0x70, 0x00
	.type		$str$25,@object
	.size		$str$25,(__unnamed_1 - $str$25)
$str$25:
        /*008d*/ 	.byte	0x28, 0x28, 0x75, 0x69, 0x6e, 0x74, 0x33, 0x32, 0x5f, 0x74, 0x28, 0x74, 0x68, 0x72, 0x65, 0x61
        /*009d*/ 	.byte	0x64, 0x49, 0x64, 0x78, 0x2e, 0x78, 0x29, 0x20, 0x2f, 0x20, 0x33, 0x32, 0x29, 0x20, 0x25, 0x20
        /*00ad*/ 	.byte	0x34, 0x29, 0x20, 0x3d, 0x3d, 0x20, 0x28, 0x28, 0x28, 0x74, 0x6d, 0x65, 0x6d, 0x5f, 0x61, 0x64
        /*00bd*/ 	.byte	0x64, 0x72, 0x20, 0x3e, 0x3e, 0x20, 0x31, 0x36, 0x29, 0x20, 0x2f, 0x20, 0x33, 0x32, 0x29, 0x20
        /*00cd*/ 	.byte	0x25, 0x20, 0x34, 0x29, 0x00
	.type		__unnamed_1,@object
	.size		__unnamed_1,(__unnamed_2 - __unnamed_1)
__unnamed_1:
        /*00d2*/ 	.byte	0x61, 0x75, 0x74, 0x6f, 0x20, 0x63, 0x75, 0x74, 0x65, 0x3a, 0x3a, 0x61, 0x73, 0x5f, 0x70, 0x6f
        /* <DEDUP_REMOVED lines=24> */
        /*0262*/ 	.byte	0x43, 0x3c, 0x38, 0x31, 0x39, 0x32, 0x3e, 0x3e, 0x3e, 0x3e, 0x5d, 0x00
	.type		__unnamed_2,@object
	.size		__unnamed_2,(.L_2 - __unnamed_2)
__unnamed_2:
        /* <DEDUP_REMOVED lines=42> */
        /*050e*/ 	.byte	0x3e, 0x3e, 0x3e, 0x3e, 0x5d, 0x00
.L_2:


//--------------------- .nv.shared._ZN7cutlass13device_kernelINS_4gemm6kernel13GemmUniversalIN4cute5tupleIJiiiiEEENS1_10collective13CollectiveMmaINS1_35MainloopSm100TmaUmmaWarpSpecializedILi17ELi2ELi4ENS5_IJNS4_1CILi1EEESB_SB_EEEEENS5_IJNSA_ILi128EEENSA_ILi64EEESF_EEENS_12float_e4m3_tENS5_IJSB_llEEENS_12float_e5m2_tESI_NS4_8TiledMMAINS4_8MMA_AtomIJNS4_10MMA_TraitsINS4_19SM100_MMA_F8F6F4_SSEJSH_SJ_fSE_SF_NS4_17integral_constantINS4_4UMMA5MajorELSQ_1EEESR_NSO_INSP_7ScaleInELSS_0EEEST_EEEEEENS4_6LayoutISC_NS5_IJNSA_ILi0EEESX_SX_EEEEENS5_IJNS4_10UnderscoreES10_S10_EEEEENS4_13SM90_TMA_LOADENS4_14ComposedLayoutINS4_7SwizzleILi3ELi4ELi3EEENS4_18smem_ptr_flag_bitsILi8EEENSW_INS5_IJSE_NSA_ILi8EEEEEENS5_IJSB_SE_EEEEEEEvNS4_8identityES13_NS14_INS15_ILi2ELi4ELi3EEES18_NSW_INS5_IJSF_S19_EEENS5_IJSB_SF_EEEEEEEvS1E_EENS_8epilogue10collective18CollectiveEpilogueINS1L_23Sm100TmaWarpSpecializedILi1ELi1ELi64ELb0ELb0EEEJSG_NS5_IJNSW_ISE_SB_EENSW_ISF_SB_EEEEESH_NS5_IJlSB_lEEESH_S1T_NS1L_6fusion15FusionCallbacksIS1P_NS1U_17LinearCombinationISH_fSH_fLNS_15FloatRoundStyleE2EEESG_S1S_JEEENS4_5SM1004TMEM4LOAD26SM100_TMEM_LOAD_32dp32b64xES13_NS14_IS1F_S18_NSW_INS5_IJS19_SF_EEENS5_IJSF_SB_EEEEEEENS4_39AutoVectorizingCopyWithAssumedAlignmentILi128EEENS4_14SM90_TMA_STOREES27_S29_S29_EEEvvEEEEvNT_6ParamsE --------------------------
	.section	.nv.shared._ZN7cutlass13device_kernelINS_4gemm6kernel13GemmUniversalIN4cute5tupleIJiiiiEEENS1_10collective13CollectiveMmaINS1_35MainloopSm100TmaUmmaWarpSpecializedILi17ELi2ELi4ENS5_IJNS4_1CILi1EEESB_SB_EEEEENS5_IJNSA_ILi128EEENSA_ILi64EEESF_EEENS_12float_e4m3_tENS5_IJSB_llEEENS_12float_e5m2_tESI_NS4_8TiledMMAINS4_8MMA_AtomIJNS4_10MMA_TraitsINS4_19SM100_MMA_F8F6F4_SSEJSH_SJ_fSE_SF_NS4_17integral_constantINS4_4UMMA5MajorELSQ_1EEESR_NSO_INSP_7ScaleInELSS_0EEEST_EEEEEENS4_6LayoutISC_NS5_IJNSA_ILi0EEESX_SX_EEEEENS5_IJNS4_10UnderscoreES10_S10_EEEEENS4_13SM90_TMA_LOADENS4_14ComposedLayoutINS4_7SwizzleILi3ELi4ELi3EEENS4_18smem_ptr_flag_bitsILi8EEENSW_INS5_IJSE_NSA_ILi8EEEEEENS5_IJSB_SE_EEEEEEEvNS4_8identityES13_NS14_INS15_ILi2ELi4ELi3EEES18_NSW_INS5_IJSF_S19_EEENS5_IJSB_SF_EEEEEEEvS1E_EENS_8epilogue10collective18CollectiveEpilogueINS1L_23Sm100TmaWarpSpecializedILi1ELi1ELi64ELb0ELb0EEEJSG_NS5_IJNSW_ISE_SB_EENSW_ISF_SB_EEEEESH_NS5_IJlSB_lEEESH_S1T_NS1L_6fusion15FusionCallbacksIS1P_NS1U_17LinearCombinationISH_fSH_fLNS_15FloatRoundStyleE2EEESG_S1S_JEEENS4_5SM1004TMEM4LOAD26SM100_TMEM_LOAD_32dp32b64xES13_NS14_IS1F_S18_NSW_INS5_IJS19_SF_EEENS5_IJSF_SB_EEEEEEENS4_39AutoVectorizingCopyWithAssumedAlignmentILi128EEENS4_14SM90_TMA_STOREES27_S29_S29_EEEvvEEEEvNT_6ParamsE,"aw",@nobits
	.sectionflags	@""
	.align	16
	.zero		1024


//--------------------- .nv.shared.reserved.0     --------------------------
	.section	.nv.shared.reserved.0,"aw",@nobits
	.weak		__nv_reservedSMEM_offset_0_alias
	.size		__nv_reservedSMEM_offset_0_alias, 0, 64
	.other		__nv_reservedSMEM_offset_0_alias,@"STO_CUDA_RESERVED_SHARED STV_DEFAULT"
__nv_reservedSMEM_offset_0_alias:
	.zero		0
.nv.shared.reserved.0:
	.zero		64
	.weak		__nv_reservedSMEM_tcgen05_partition
	.type		__nv_reservedSMEM_tcgen05_partition,@object
	.size		__nv_reservedSMEM_tcgen05_partition,(.L_0 - __nv_reservedSMEM_tcgen05_partition)
__nv_reservedSMEM_tcgen05_partition:
	.zero		32
.L_0:


//--------------------- .nv.global                --------------------------
	.section	.nv.global,"aw",@nobits
.nv.global:
	.type		_ZN40_INTERNAL_50bd293c_4_k_cu_6b5f0952_374414cute1_E,@object
	.size		_ZN40_INTERNAL_50bd293c_4_k_cu_6b5f0952_374414cute1_E,(_ZN40_INTERNAL_50bd293c_4_k_cu_6b5f0952_374414cuda3std3__45__cpo6cbeginE - _ZN40_INTERNAL_50bd293c_4_k_cu_6b5f0952_374414cute1_E)
_ZN40_INTERNAL_50bd293c_4_k_cu_6b5f0952_374414cute1_E:
	.zero		1
	.type		_ZN40_INTERNAL_50bd293c_4_k_cu_6b5f0952_374414cuda3std3__45__cpo6cbeginE,@object
	.size		_ZN40_INTERNAL_50bd293c_4_k_cu_6b5f0952_374414cuda3std3__45__cpo6cbeginE,(_ZN40_INTERNAL_50bd293c_4_k_cu_6b5f0952_374414cuda3std3__48in_placeE - _ZN40_INTERNAL_50bd293c_4_k_cu_6b5f0952_374414cuda3std3__45__cpo6cbeginE)
_ZN40_INTERNAL_50bd293c_4_k_cu_6b5f0952_374414cuda3std3__45__cpo6cbeginE:
	.zero		1
	.type		_ZN40_INTERNAL_50bd293c_4_k_cu_6b5f0952_374414cuda3std3__48in_placeE,@object
	.size		_ZN40_INTERNAL_50bd293c_4_k_cu_6b5f0952_374414cuda3std3__48in_placeE,(_ZN40_INTERNAL_50bd293c_4_k_cu_6b5f0952_374414cuda3std6ranges3__45__cpo9iter_moveE - _ZN40_INTERNAL_50bd293c_4_k_cu_6b5f0952_374414cuda3std3__48in_placeE)
_ZN40_INTERNAL_50bd293c_4_k_cu_6b5f0952_374414cuda3std3__48in_placeE:
	.zero		1
	.type		_ZN40_INTERNAL_50bd293c_4_k_cu_6b5f0952_374414cuda3std6ranges3__45__cpo9iter_moveE,@object
	.size		_ZN40_INTERNAL_50bd293c_4_k_cu_6b5f0952_374414cuda3std6ranges3__45__cpo9iter_moveE,(_ZN40_INTERNAL_50bd293c_4_k_cu_6b5f0952_374414cuda3std3__45__cpo5beginE - _ZN40_INTERNAL_50bd293c_4_k_cu_6b5f0952_374414cuda3std6ranges3__45__cpo9iter_moveE)
_ZN40_INTERNAL_50bd293c_4_k_cu_6b5f0952_374414cuda3std6ranges3__45__cpo9iter_moveE:
	.zero		1
	.type		_ZN40_INTERNAL_50bd293c_4_k_cu_6b5f0952_374414cuda3std3__45__cpo5beginE,@object
	.size		_ZN40_INTERNAL_50bd293c_4_k_cu_6b5f0952_374414cuda3std3__45__cpo5beginE,(_ZN40_INTERNAL_50bd293c_4_k_cu_6b5f0952_374414cuda3std3__442_GLOBAL__N__50bd293c_4_k_cu_6b5f0952_374416ignoreE - _ZN40_INTERNAL_50bd293c_4_k_cu_6b5f0952_374414cuda3std3__45__cpo5beginE)
_ZN40_INTERNAL_50bd293c_4_k_cu_6b5f0952_374414cuda3std3__45__cpo5beginE:
	.zero		1
	.type		_ZN40_INTERNAL_50bd293c_4_k_cu_6b5f0952_374414cuda3std3__442_GLOBAL__N__50bd293c_4_k_cu_6b5f0952_374416ignoreE,@object
	.size		_ZN40_INTERNAL_50bd293c_4_k_cu_6b5f0952_374414cuda3std3__442_GLOBAL__N__50bd293c_4_k_cu_6b5f0952_374416ignoreE,(_ZN40_INTERNAL_50bd293c_4_k_cu_6b5f0952_374414cute7productE - _ZN40_INTERNAL_50bd293c_4_k_cu_6b5f0952_374414cuda3std3__442_GLOBAL__N__50bd293c_4_k_cu_6b5f0952_374416ignoreE)
_ZN40_INTERNAL_50bd293c_4_k_cu_6b5f0952_374414cuda3std3__442_GLOBAL__N__50bd293c_4_k_cu_6b5f0952_374416ignoreE:
	.zero		1
	.type		_ZN40_INTERNAL_50bd293c_4_k_cu_6b5f0952_374414cute7productE,@object
	.size		_ZN40_INTERNAL_50bd293c_4_k_cu_6b5f0952_374414cute7productE,(_ZN40_INTERNAL_50bd293c_4_k_cu_6b5f0952_374414cuda3std3__45__cpo3endE - _ZN40_INTERNAL_50bd293c_4_k_cu_6b5f0952_374414cute7productE)
_ZN40_INTERNAL_50bd293c_4_k_cu_6b5f0952_374414cute7productE:
	.zero		1
	.type		_ZN40_INTERNAL_50bd293c_4_k_cu_6b5f0952_374414cuda3std3__45__cpo3endE,@object
	.size		_ZN40_INTERNAL_50bd293c_4_k_cu_6b5f0952_374414cuda3std3__45__cpo3endE,(_ZN40_INTERNAL_50bd293c_4_k_cu_6b5f0952_374414cuda3std3__419piecewise_constructE - _ZN40_INTERNAL_50bd293c_4_k_cu_6b5f0952_374414cuda3std3__45__cpo3endE)
_ZN40_INTERNAL_50bd293c_4_k_cu_6b5f0952_374414cuda3std3__45__cpo3endE:
	.zero		1
	.type		_ZN40_INTERNAL_50bd293c_4_k_cu_6b5f0952_374414cuda3std3__419piecewise_constructE,@object
	.size		_ZN40_INTERNAL_50bd293c_4_k_cu_6b5f0952_374414cuda3std3__419piecewise_constructE,(_ZN40_INTERNAL_50bd293c_4_k_cu_6b5f0952_374414cuda3std3__45__cpo4cendE - _ZN40_INTERNAL_50bd293c_4_k_cu_6b5f0952_374414cuda3std3__419piecewise_constructE)
_ZN40_INTERNAL_50bd293c_4_k_cu_6b5f0952_374414cuda3std3__419piecewise_constructE:
	.zero		1
	.type		_ZN40_INTERNAL_50bd293c_4_k_cu_6b5f0952_374414cuda3std3__45__cpo4cendE,@object
	.size		_ZN40_INTERNAL_50bd293c_4_k_cu_6b5f0952_374414cuda3std3__45__cpo4cendE,(_ZN40_INTERNAL_50bd293c_4_k_cu_6b5f0952_374414cuda3std6ranges3__45__cpo4swapE - _ZN40_INTERNAL_50bd293c_4_k_cu_6b5f0952_374414cuda3std3__45__cpo4cendE)
_ZN40_INTERNAL_50bd293c_4_k_cu_6b5f0952_374414cuda3std3__45__cpo4cendE:
	.zero		1
	.type		_ZN40_INTERNAL_50bd293c_4_k_cu_6b5f0952_374414cuda3std6ranges3__45__cpo4swapE,@object
	.size		_ZN40_INTERNAL_50bd293c_4_k_cu_6b5f0952_374414cuda3std6ranges3__45__cpo4swapE,(.L_10 - _ZN40_INTERNAL_50bd293c_4_k_cu_6b5f0952_374414cuda3std6ranges3__45__cpo4swapE)
_ZN40_INTERNAL_50bd293c_4_k_cu_6b5f0952_374414cuda3std6ranges3__45__cpo4swapE:
	.zero		1
.L_10:


//--------------------- .nv.constant0._ZN7cutlass13device_kernelINS_4gemm6kernel13GemmUniversalIN4cute5tupleIJiiiiEEENS1_10collective13CollectiveMmaINS1_35MainloopSm100TmaUmmaWarpSpecializedILi17ELi2ELi4ENS5_IJNS4_1CILi1EEESB_SB_EEEEENS5_IJNSA_ILi128EEENSA_ILi64EEESF_EEENS_12float_e4m3_tENS5_IJSB_llEEENS_12float_e5m2_tESI_NS4_8TiledMMAINS4_8MMA_AtomIJNS4_10MMA_TraitsINS4_19SM100_MMA_F8F6F4_SSEJSH_SJ_fSE_SF_NS4_17integral_constantINS4_4UMMA5MajorELSQ_1EEESR_NSO_INSP_7ScaleInELSS_0EEEST_EEEEEENS4_6LayoutISC_NS5_IJNSA_ILi0EEESX_SX_EEEEENS5_IJNS4_10UnderscoreES10_S10_EEEEENS4_13SM90_TMA_LOADENS4_14ComposedLayoutINS4_7SwizzleILi3ELi4ELi3EEENS4_18smem_ptr_flag_bitsILi8EEENSW_INS5_IJSE_NSA_ILi8EEEEEENS5_IJSB_SE_EEEEEEEvNS4_8identityES13_NS14_INS15_ILi2ELi4ELi3EEES18_NSW_INS5_IJSF_S19_EEENS5_IJSB_SF_EEEEEEEvS1E_EENS_8epilogue10collective18CollectiveEpilogueINS1L_23Sm100TmaWarpSpecializedILi1ELi1ELi64ELb0ELb0EEEJSG_NS5_IJNSW_ISE_SB_EENSW_ISF_SB_EEEEESH_NS5_IJlSB_lEEESH_S1T_NS1L_6fusion15FusionCallbacksIS1P_NS1U_17LinearCombinationISH_fSH_fLNS_15FloatRoundStyleE2EEESG_S1S_JEEENS4_5SM1004TMEM4LOAD26SM100_TMEM_LOAD_32dp32b64xES13_NS14_IS1F_S18_NSW_INS5_IJS19_SF_EEENS5_IJSF_SB_EEEEEEENS4_39AutoVectorizingCopyWithAssumedAlignmentILi128EEENS4_14SM90_TMA_STOREES27_S29_S29_EEEvvEEEEvNT_6ParamsE --------------------------
	.section	.nv.constant0._ZN7cutlass13device_kernelINS_4gemm6kernel13GemmUniversalIN4cute5tupleIJiiiiEEENS1_10collective13CollectiveMmaINS1_35MainloopSm100TmaUmmaWarpSpecializedILi17ELi2ELi4ENS5_IJNS4_1CILi1EEESB_SB_EEEEENS5_IJNSA_ILi128EEENSA_ILi64EEESF_EEENS_12float_e4m3_tENS5_IJSB_llEEENS_12float_e5m2_tESI_NS4_8TiledMMAINS4_8MMA_AtomIJNS4_10MMA_TraitsINS4_19SM100_MMA_F8F6F4_SSEJSH_SJ_fSE_SF_NS4_17integral_constantINS4_4UMMA5MajorELSQ_1EEESR_NSO_INSP_7ScaleInELSS_0EEEST_EEEEEENS4_6LayoutISC_NS5_IJNSA_ILi0EEESX_SX_EEEEENS5_IJNS4_10UnderscoreES10_S10_EEEEENS4_13SM90_TMA_LOADENS4_14ComposedLayoutINS4_7SwizzleILi3ELi4ELi3EEENS4_18smem_ptr_flag_bitsILi8EEENSW_INS5_IJSE_NSA_ILi8EEEEEENS5_IJSB_SE_EEEEEEEvNS4_8identityES13_NS14_INS15_ILi2ELi4ELi3EEES18_NSW_INS5_IJSF_S19_EEENS5_IJSB_SF_EEEEEEEvS1E_EENS_8epilogue10collective18CollectiveEpilogueINS1L_23Sm100TmaWarpSpecializedILi1ELi1ELi64ELb0ELb0EEEJSG_NS5_IJNSW_ISE_SB_EENSW_ISF_SB_EEEEESH_NS5_IJlSB_lEEESH_S1T_NS1L_6fusion15FusionCallbacksIS1P_NS1U_17LinearCombinationISH_fSH_fLNS_15FloatRoundStyleE2EEESG_S1S_JEEENS4_5SM1004TMEM4LOAD26SM100_TMEM_LOAD_32dp32b64xES13_NS14_IS1F_S18_NSW_INS5_IJS19_SF_EEENS5_IJSF_SB_EEEEEEENS4_39AutoVectorizingCopyWithAssumedAlignmentILi128EEENS4_14SM90_TMA_STOREES27_S29_S29_EEEvvEEEEvNT_6ParamsE,"a",@progbits
	.sectionflags	@""
	.align	4
.nv.constant0._ZN7cutlass13device_kernelINS_4gemm6kernel13GemmUniversalIN4cute5tupleIJiiiiEEENS1_10collective13CollectiveMmaINS1_35MainloopSm100TmaUmmaWarpSpecializedILi17ELi2ELi4ENS5_IJNS4_1CILi1EEESB_SB_EEEEENS5_IJNSA_ILi128EEENSA_ILi64EEESF_EEENS_12float_e4m3_tENS5_IJSB_llEEENS_12float_e5m2_tESI_NS4_8TiledMMAINS4_8MMA_AtomIJNS4_10MMA_TraitsINS4_19SM100_MMA_F8F6F4_SSEJSH_SJ_fSE_SF_NS4_17integral_constantINS4_4UMMA5MajorELSQ_1EEESR_NSO_INSP_7ScaleInELSS_0EEEST_EEEEEENS4_6LayoutISC_NS5_IJNSA_ILi0EEESX_SX_EEEEENS5_IJNS4_10UnderscoreES10_S10_EEEEENS4_13SM90_TMA_LOADENS4_14ComposedLayoutINS4_7SwizzleILi3ELi4ELi3EEENS4_18smem_ptr_flag_bitsILi8EEENSW_INS5_IJSE_NSA_ILi8EEEEEENS5_IJSB_SE_EEEEEEEvNS4_8identityES13_NS14_INS15_ILi2ELi4ELi3EEES18_NSW_INS5_IJSF_S19_EEENS5_IJSB_SF_EEEEEEEvS1E_EENS_8epilogue10collective18CollectiveEpilogueINS1L_23Sm100TmaWarpSpecializedILi1ELi1ELi64ELb0ELb0EEEJSG_NS5_IJNSW_ISE_SB_EENSW_ISF_SB_EEEEESH_NS5_IJlSB_lEEESH_S1T_NS1L_6fusion15FusionCallbacksIS1P_NS1U_17LinearCombinationISH_fSH_fLNS_15FloatRoundStyleE2EEESG_S1S_JEEENS4_5SM1004TMEM4LOAD26SM100_TMEM_LOAD_32dp32b64xES13_NS14_IS1F_S18_NSW_INS5_IJS19_SF_EEENS5_IJSF_SB_EEEEEEENS4_39AutoVectorizingCopyWithAssumedAlignmentILi128EEENS4_14SM90_TMA_STOREES27_S29_S29_EEEvvEEEEvNT_6ParamsE:
	.zero		2944


//--------------------- SYMBOLS --------------------------

	.type		.nv.reservedSmem.offset0,@object
	.size		.nv.reservedSmem.offset0,0x4
	.type		.nv.reservedSmem.cap,@object
	.size		.nv.reservedSmem.cap,0x4
	.type		__assertfail,@function
